// auto-generated by cutlass_sweep.conv — config: {"arch": "sm_100", "cluster_m": 2, "cluster_n": 1, "conv_kind": "wgrad", "dtype": "e4m3", "ndim": 3, "tile_k": 32, "tile_m": 64, "tile_n": 128}
#include "cutlass/cutlass.h"
#include "cute/tensor.hpp"
#include "cutlass/kernel_hardware_info.hpp"
#include "cutlass/conv/convolution.h"
#include "cutlass/conv/dispatch_policy.hpp"
#include "cutlass/conv/collective/collective_builder.hpp"
#include "cutlass/conv/kernel/conv_universal.hpp"
#include "cutlass/conv/device/conv_universal_adapter.hpp"
#include "cutlass/epilogue/collective/collective_builder.hpp"

using namespace cute;
using Elem = cutlass::float_e4m3_t;
using Acc  = float;
using LayoutAB = cutlass::layout::TensorNDHWC;
using LayoutC  = cutlass::layout::TensorKCSRT;
constexpr auto ConvOp = cutlass::conv::Operator::kWgrad;
using TileShape    = Shape<_64, Shape<_128>, Shape<_32>>;
using ClusterShape = Shape<_2, _1, _1>;

using CollectiveEpilogue = typename cutlass::epilogue::collective::CollectiveBuilder<
    cutlass::arch::Sm100, cutlass::arch::OpClassTensorOp,
    TileShape, ClusterShape,
    cutlass::epilogue::collective::EpilogueTileAuto,
    Acc, Acc,
    Elem, LayoutC, 128 / cutlass::sizeof_bits<Elem>::value,
    Elem, LayoutC, 128 / cutlass::sizeof_bits<Elem>::value,
    cutlass::epilogue::collective::EpilogueScheduleAuto
  >::CollectiveOp;

using CollectiveMainloop = typename cutlass::conv::collective::CollectiveBuilder<
    cutlass::arch::Sm100, cutlass::arch::OpClassTensorOp, ConvOp,
    Elem, LayoutAB, 128 / cutlass::sizeof_bits<Elem>::value,
    Elem, LayoutAB, 128 / cutlass::sizeof_bits<Elem>::value,
    Acc,
    TileShape, ClusterShape,
    cutlass::conv::collective::StageCountAutoCarveout<
        static_cast<int>(sizeof(typename CollectiveEpilogue::SharedStorage))>,
    cutlass::conv::collective::KernelScheduleAuto
  >::CollectiveOp;

using ProblemShape = cutlass::conv::ConvProblemShape<
    ConvOp, CollectiveMainloop::DispatchPolicy::NumSpatialDimensions>;
using ConvKernel = cutlass::conv::kernel::ConvUniversal<
    ProblemShape, CollectiveMainloop, CollectiveEpilogue>;
using Conv = cutlass::conv::device::ConvUniversalAdapter<ConvKernel>;

auto* _anchor = &cutlass::device_kernel<ConvKernel>;


// ===== COMPILED SASS (sm_100a) =====

	.target	sm_100a

	.elftype	@"ET_EXEC"


//--------------------- .note.nv.tkinfo           --------------------------
	.section	.note.nv.tkinfo,"",@"SHT_NOTE"
	.sectionflags	@"SHF_NOTE_NV_TKINFO"
	.tkinfo
        /*0018*/ 	.word	0x00000002
        /*0030*/ 	.string	""
        /*0030*/ 	.string	"ptxas"
        /*0030*/ 	.string	"Cuda compilation tools, release 13.0, V13.0.88"
        /*0030*/ 	.string	"Build cuda_13.0.r13.0/compiler.36424714_0"
        /*0030*/ 	.string	"-arch sm_100a -m 64 "



//--------------------- .note.nv.cuinfo           --------------------------
	.section	.note.nv.cuinfo,"",@"SHT_NOTE"
	.sectionflags	@"SHF_NOTE_NV_CUINFO"
        /*0018*/ 	.short	0x0002
        /*001a*/ 	.short	0x0064
        /*001c*/ 	.short	0x0082
	.zero		2


//--------------------- .nv.info                  --------------------------
	.section	.nv.info,"",@"SHT_CUDA_INFO"
	.align	4


	//----- nvinfo : EIATTR_REGCOUNT
	.align		4
        /*0000*/ 	.byte	0x04, 0x2f
        /*0002*/ 	.short	(.L_19 - .L_18)
	.align		4
.L_18:
        /*0004*/ 	.word	index@(_ZN7cutlass13device_kernelINS_4conv6kernel13ConvUniversalINS1_16ConvProblemShapeILNS1_8OperatorE2ELi3EEENS1_10collective14CollectiveConvINS1_47MainloopSm100TmaUmmaWarpSpecializedImplicitGemmILS5_2ELi34ELi3ELi1ELi2EN4cute5tupleIJNSA_1CILi2EEENSC_ILi1EEESE_EEEEENSB_IJNSC_ILi64EEENSB_IJNSC_ILi128EEEEEENSB_IJNSC_ILi32EEEEEEEEENS_12float_e4m3_tESN_NSA_8TiledMMAINSA_8MMA_AtomIJNSA_10MMA_TraitsINSA_19SM100_MMA_F8F6F4_SSEJSN_SN_fSH_SI_NSA_17integral_constantINSA_4UMMA5MajorELSU_1EEESV_NSS_INST_7ScaleInELSW_0EEESX_EEEEEENSA_6LayoutINSB_IJSE_SE_SE_EEENSB_IJNSC_ILi0EEES12_S12_EEEEENSB_IJNSA_10UnderscoreES15_S15_EEEEENS7_6detail27Sm100ImplicitGemmTileTraitsINSA_13SM90_TMA_LOADENSA_14ComposedLayoutINSA_7SwizzleILi2ELi4ELi3EEENSA_18smem_ptr_flag_bitsILi8EEENS10_INSB_IJSH_NSC_ILi8EEEEEENSB_IJSE_SH_EEEEEEEvEENS19_INSA_30SM90_TMA_LOAD_IM2COL_MULTICASTENS1B_INS1C_ILi3ELi4ELi3EEES1F_NS10_INSB_IJSI_S1G_EEENSB_IJSE_SI_EEEEEEEvEEEENS_8epilogue10collective18CollectiveEpilogueINS1U_23Sm100TmaWarpSpecializedILi2ELi2ELi32ELb0ELb0EEEJSM_NSB_IJNS10_ISH_SE_EES1Z_EEESN_NSB_IJlNSB_IJSE_lllEEES12_EEESN_S22_NS1U_6fusion15FusionCallbacksIS1Y_NS23_17LinearCombinationISN_fSN_fLNS_15FloatRoundStyleE2EEESM_S20_JEEENSA_5SM1004TMEM4LOAD26SM100_TMEM_LOAD_16dp32b32xES1A_NS1B_IS1D_S1F_NS10_INSB_IJS1G_SH_EEENSB_IJSH_SE_EEEEEEENSA_39AutoVectorizingCopyWithAssumedAlignmentILi128EEENSA_14SM90_TMA_STOREES2G_S2I_S2I_EEEvvEEEEvNT_6ParamsE)
        /*0008*/ 	.word	0x00000079


	//----- nvinfo : EIATTR_FRAME_SIZE
	.align		4
.L_19:
        /*000c*/ 	.byte	0x04, 0x11
        /*000e*/ 	.short	(.L_21 - .L_20)
	.align		4
.L_20:
        /*0010*/ 	.word	index@($__internal_2_$__cuda_sm10x_tcgen05_guardrail_trap_unallocated_columns_being_dealloced)
        /*0014*/ 	.word	0x00000008


	//----- nvinfo : EIATTR_FRAME_SIZE
	.align		4
.L_21:
        /*0018*/ 	.byte	0x04, 0x11
        /*001a*/ 	.short	(.L_23 - .L_22)
	.align		4
.L_22:
        /*001c*/ 	.word	index@($__internal_1_$__cuda_sm10x_tcgen05_guardrail_trap_phase_invalid_during_alloc)
        /*0020*/ 	.word	0x00000008


	//----- nvinfo : EIATTR_FRAME_SIZE
	.align		4
.L_23:
        /*0024*/ 	.byte	0x04, 0x11
        /*0026*/ 	.short	(.L_25 - .L_24)
	.align		4
.L_24:
        /*0028*/ 	.word	index@($__internal_0_$__cuda_sm10x_tcgen05_guardrail_trap_col_being_dealloced_not_returned_by_alloc)
        /*002c*/ 	.word	0x00000008


	//----- nvinfo : EIATTR_FRAME_SIZE
	.align		4
.L_25:
        /*0030*/ 	.byte	0x04, 0x11
        /*0032*/ 	.short	(.L_27 - .L_26)
	.align		4
.L_26:
        /*0034*/ 	.word	index@(_ZN7cutlass13device_kernelINS_4conv6kernel13ConvUniversalINS1_16ConvProblemShapeILNS1_8OperatorE2ELi3EEENS1_10collective14CollectiveConvINS1_47MainloopSm100TmaUmmaWarpSpecializedImplicitGemmILS5_2ELi34ELi3ELi1ELi2EN4cute5tupleIJNSA_1CILi2EEENSC_ILi1EEESE_EEEEENSB_IJNSC_ILi64EEENSB_IJNSC_ILi128EEEEEENSB_IJNSC_ILi32EEEEEEEEENS_12float_e4m3_tESN_NSA_8TiledMMAINSA_8MMA_AtomIJNSA_10MMA_TraitsINSA_19SM100_MMA_F8F6F4_SSEJSN_SN_fSH_SI_NSA_17integral_constantINSA_4UMMA5MajorELSU_1EEESV_NSS_INST_7ScaleInELSW_0EEESX_EEEEEENSA_6LayoutINSB_IJSE_SE_SE_EEENSB_IJNSC_ILi0EEES12_S12_EEEEENSB_IJNSA_10UnderscoreES15_S15_EEEEENS7_6detail27Sm100ImplicitGemmTileTraitsINSA_13SM90_TMA_LOADENSA_14ComposedLayoutINSA_7SwizzleILi2ELi4ELi3EEENSA_18smem_ptr_flag_bitsILi8EEENS10_INSB_IJSH_NSC_ILi8EEEEEENSB_IJSE_SH_EEEEEEEvEENS19_INSA_30SM90_TMA_LOAD_IM2COL_MULTICASTENS1B_INS1C_ILi3ELi4ELi3EEES1F_NS10_INSB_IJSI_S1G_EEENSB_IJSE_SI_EEEEEEEvEEEENS_8epilogue10collective18CollectiveEpilogueINS1U_23Sm100TmaWarpSpecializedILi2ELi2ELi32ELb0ELb0EEEJSM_NSB_IJNS10_ISH_SE_EES1Z_EEESN_NSB_IJlNSB_IJSE_lllEEES12_EEESN_S22_NS1U_6fusion15FusionCallbacksIS1Y_NS23_17LinearCombinationISN_fSN_fLNS_15FloatRoundStyleE2EEESM_S20_JEEENSA_5SM1004TMEM4LOAD26SM100_TMEM_LOAD_16dp32b32xES1A_NS1B_IS1D_S1F_NS10_INSB_IJS1G_SH_EEENSB_IJSH_SE_EEEEEEENSA_39AutoVectorizingCopyWithAssumedAlignmentILi128EEENSA_14SM90_TMA_STOREES2G_S2I_S2I_EEEvvEEEEvNT_6ParamsE)
        /*0038*/ 	.word	0x00000008


	//----- nvinfo : EIATTR_MIN_STACK_SIZE
	.align		4
.L_27:
        /*003c*/ 	.byte	0x04, 0x12
        /*003e*/ 	.short	(.L_29 - .L_28)
	.align		4
.L_28:
        /*0040*/ 	.word	index@(_ZN7cutlass13device_kernelINS_4conv6kernel13ConvUniversalINS1_16ConvProblemShapeILNS1_8OperatorE2ELi3EEENS1_10collective14CollectiveConvINS1_47MainloopSm100TmaUmmaWarpSpecializedImplicitGemmILS5_2ELi34ELi3ELi1ELi2EN4cute5tupleIJNSA_1CILi2EEENSC_ILi1EEESE_EEEEENSB_IJNSC_ILi64EEENSB_IJNSC_ILi128EEEEEENSB_IJNSC_ILi32EEEEEEEEENS_12float_e4m3_tESN_NSA_8TiledMMAINSA_8MMA_AtomIJNSA_10MMA_TraitsINSA_19SM100_MMA_F8F6F4_SSEJSN_SN_fSH_SI_NSA_17integral_constantINSA_4UMMA5MajorELSU_1EEESV_NSS_INST_7ScaleInELSW_0EEESX_EEEEEENSA_6LayoutINSB_IJSE_SE_SE_EEENSB_IJNSC_ILi0EEES12_S12_EEEEENSB_IJNSA_10UnderscoreES15_S15_EEEEENS7_6detail27Sm100ImplicitGemmTileTraitsINSA_13SM90_TMA_LOADENSA_14ComposedLayoutINSA_7SwizzleILi2ELi4ELi3EEENSA_18smem_ptr_flag_bitsILi8EEENS10_INSB_IJSH_NSC_ILi8EEEEEENSB_IJSE_SH_EEEEEEEvEENS19_INSA_30SM90_TMA_LOAD_IM2COL_MULTICASTENS1B_INS1C_ILi3ELi4ELi3EEES1F_NS10_INSB_IJSI_S1G_EEENSB_IJSE_SI_EEEEEEEvEEEENS_8epilogue10collective18CollectiveEpilogueINS1U_23Sm100TmaWarpSpecializedILi2ELi2ELi32ELb0ELb0EEEJSM_NSB_IJNS10_ISH_SE_EES1Z_EEESN_NSB_IJlNSB_IJSE_lllEEES12_EEESN_S22_NS1U_6fusion15FusionCallbacksIS1Y_NS23_17LinearCombinationISN_fSN_fLNS_15FloatRoundStyleE2EEESM_S20_JEEENSA_5SM1004TMEM4LOAD26SM100_TMEM_LOAD_16dp32b32xES1A_NS1B_IS1D_S1F_NS10_INSB_IJS1G_SH_EEENSB_IJSH_SE_EEEEEEENSA_39AutoVectorizingCopyWithAssumedAlignmentILi128EEENSA_14SM90_TMA_STOREES2G_S2I_S2I_EEEvvEEEEvNT_6ParamsE)
        /*0044*/ 	.word	0x00000008
.L_29:


//--------------------- .nv.compat                --------------------------
	.section	.nv.compat,"",@"SHT_CUDA_COMPAT_INFO"
	.align	4
        /*0000*/ 	.byte	0x02, 0x09, 0x01, 0x00, 0x02, 0x02, 0x02, 0x00, 0x02, 0x05, 0x05, 0x00, 0x03, 0x07, 0x01, 0x01
        /*0010*/ 	.byte	0x02, 0x03, 0x01, 0x00, 0x02, 0x06, 0x01, 0x00, 0x04, 0x0b, 0x08, 0x00, 0x09, 0x00, 0x00, 0x00
        /*0020*/ 	.byte	0x00, 0x00, 0x00, 0x00


//--------------------- .nv.info._ZN7cutlass13device_kernelINS_4conv6kernel13ConvUniversalINS1_16ConvProblemShapeILNS1_8OperatorE2ELi3EEENS1_10collective14CollectiveConvINS1_47MainloopSm100TmaUmmaWarpSpecializedImplicitGemmILS5_2ELi34ELi3ELi1ELi2EN4cute5tupleIJNSA_1CILi2EEENSC_ILi1EEESE_EEEEENSB_IJNSC_ILi64EEENSB_IJNSC_ILi128EEEEEENSB_IJNSC_ILi32EEEEEEEEENS_12float_e4m3_tESN_NSA_8TiledMMAINSA_8MMA_AtomIJNSA_10MMA_TraitsINSA_19SM100_MMA_F8F6F4_SSEJSN_SN_fSH_SI_NSA_17integral_constantINSA_4UMMA5MajorELSU_1EEESV_NSS_INST_7ScaleInELSW_0EEESX_EEEEEENSA_6LayoutINSB_IJSE_SE_SE_EEENSB_IJNSC_ILi0EEES12_S12_EEEEENSB_IJNSA_10UnderscoreES15_S15_EEEEENS7_6detail27Sm100ImplicitGemmTileTraitsINSA_13SM90_TMA_LOADENSA_14ComposedLayoutINSA_7SwizzleILi2ELi4ELi3EEENSA_18smem_ptr_flag_bitsILi8EEENS10_INSB_IJSH_NSC_ILi8EEEEEENSB_IJSE_SH_EEEEEEEvEENS19_INSA_30SM90_TMA_LOAD_IM2COL_MULTICASTENS1B_INS1C_ILi3ELi4ELi3EEES1F_NS10_INSB_IJSI_S1G_EEENSB_IJSE_SI_EEEEEEEvEEEENS_8epilogue10collective18CollectiveEpilogueINS1U_23Sm100TmaWarpSpecializedILi2ELi2ELi32ELb0ELb0EEEJSM_NSB_IJNS10_ISH_SE_EES1Z_EEESN_NSB_IJlNSB_IJSE_lllEEES12_EEESN_S22_NS1U_6fusion15FusionCallbacksIS1Y_NS23_17LinearCombinationISN_fSN_fLNS_15FloatRoundStyleE2EEESM_S20_JEEENSA_5SM1004TMEM4LOAD26SM100_TMEM_LOAD_16dp32b32xES1A_NS1B_IS1D_S1F_NS10_INSB_IJS1G_SH_EEENSB_IJSH_SE_EEEEEEENSA_39AutoVectorizingCopyWithAssumedAlignmentILi128EEENSA_14SM90_TMA_STOREES2G_S2I_S2I_EEEvvEEEEvNT_6ParamsE --------------------------
	.section	.nv.info._ZN7cutlass13device_kernelINS_4conv6kernel13ConvUniversalINS1_16ConvProblemShapeILNS1_8OperatorE2ELi3EEENS1_10collective14CollectiveConvINS1_47MainloopSm100TmaUmmaWarpSpecializedImplicitGemmILS5_2ELi34ELi3ELi1ELi2EN4cute5tupleIJNSA_1CILi2EEENSC_ILi1EEESE_EEEEENSB_IJNSC_ILi64EEENSB_IJNSC_ILi128EEEEEENSB_IJNSC_ILi32EEEEEEEEENS_12float_e4m3_tESN_NSA_8TiledMMAINSA_8MMA_AtomIJNSA_10MMA_TraitsINSA_19SM100_MMA_F8F6F4_SSEJSN_SN_fSH_SI_NSA_17integral_constantINSA_4UMMA5MajorELSU_1EEESV_NSS_INST_7ScaleInELSW_0EEESX_EEEEEENSA_6LayoutINSB_IJSE_SE_SE_EEENSB_IJNSC_ILi0EEES12_S12_EEEEENSB_IJNSA_10UnderscoreES15_S15_EEEEENS7_6detail27Sm100ImplicitGemmTileTraitsINSA_13SM90_TMA_LOADENSA_14ComposedLayoutINSA_7SwizzleILi2ELi4ELi3EEENSA_18smem_ptr_flag_bitsILi8EEENS10_INSB_IJSH_NSC_ILi8EEEEEENSB_IJSE_SH_EEEEEEEvEENS19_INSA_30SM90_TMA_LOAD_IM2COL_MULTICASTENS1B_INS1C_ILi3ELi4ELi3EEES1F_NS10_INSB_IJSI_S1G_EEENSB_IJSE_SI_EEEEEEEvEEEENS_8epilogue10collective18CollectiveEpilogueINS1U_23Sm100TmaWarpSpecializedILi2ELi2ELi32ELb0ELb0EEEJSM_NSB_IJNS10_ISH_SE_EES1Z_EEESN_NSB_IJlNSB_IJSE_lllEEES12_EEESN_S22_NS1U_6fusion15FusionCallbacksIS1Y_NS23_17LinearCombinationISN_fSN_fLNS_15FloatRoundStyleE2EEESM_S20_JEEENSA_5SM1004TMEM4LOAD26SM100_TMEM_LOAD_16dp32b32xES1A_NS1B_IS1D_S1F_NS10_INSB_IJS1G_SH_EEENSB_IJSH_SE_EEEEEEENSA_39AutoVectorizingCopyWithAssumedAlignmentILi128EEENSA_14SM90_TMA_STOREES2G_S2I_S2I_EEEvvEEEEvNT_6ParamsE,"",@"SHT_CUDA_INFO"
	.sectionflags	@""
	.align	4


	//----- nvinfo : EIATTR_CUDA_API_VERSION
	.align		4
        /*0000*/ 	.byte	0x04, 0x37
        /*0002*/ 	.short	(.L_31 - .L_30)
.L_30:
        /*0004*/ 	.word	0x00000082


	//----- nvinfo : EIATTR_KPARAM_INFO
	.align		4
.L_31:
        /*0008*/ 	.byte	0x04, 0x17
        /*000a*/ 	.short	(.L_33 - .L_32)
.L_32:
        /*000c*/ 	.word	0x00000000
        /*0010*/ 	.short	0x0000
        /*0012*/ 	.short	0x0000
        /*0014*/ 	.byte	0x00, 0xf0, 0x01, 0x24


	//----- nvinfo : EIATTR_AT_ENTRY_FRAGMENTS
	.align		4
.L_33:
        /*0018*/ 	.byte	0x04, 0x4f
        /*001a*/ 	.short	(.L_35 - .L_34)


	//   ....[0]....
.L_34:
        /*001c*/ 	.word	0x00000006


	//----- nvinfo : EIATTR_RESERVED_SMEM_USED
	.align		4
.L_35:
        /*0020*/ 	.byte	0x01, 0x41
	.zero		2


	//----- nvinfo : EIATTR_SPARSE_MMA_MASK
	.align		4
        /*0024*/ 	.byte	0x03, 0x50
        /*0026*/ 	.short	0x0000


	//----- nvinfo : EIATTR_TCGEN05_1CTA_USED
	.align		4
        /*0028*/ 	.byte	0x01, 0x51
	.zero		2


	//----- nvinfo : EIATTR_MAXREG_COUNT
	.align		4
        /*002c*/ 	.byte	0x03, 0x1b
        /*002e*/ 	.short	0x00ff


	//----- nvinfo : EIATTR_NUM_BARRIERS
	.align		4
        /*0030*/ 	.byte	0x02, 0x4c
        /*0032*/ 	.byte	0x07
	.zero		1


	//----- nvinfo : EIATTR_EXTERNS
	.align		4
        /*0034*/ 	.byte	0x04, 0x0f
        /*0036*/ 	.short	(.L_37 - .L_36)


	//   ....[0]....
	.align		4
.L_36:
        /*0038*/ 	.word	index@(__assertfail)


	//----- nvinfo : EIATTR_MERCURY_ISA_VERSION
	.align		4
.L_37:
        /*003c*/ 	.byte	0x03, 0x5f
        /*003e*/ 	.short	0x0101


	//----- nvinfo : EIATTR_INT_WARP_WIDE_INSTR_OFFSETS
	.align		4
        /*0040*/ 	.byte	0x04, 0x31
        /*0042*/ 	.short	(.L_39 - .L_38)


	//   ....[0]....
.L_38:
        /*0044*/ 	.word	0x00005270


	//   ....[1]....
        /*0048*/ 	.word	0x00005290


	//   ....[2]....
        /*004c*/ 	.word	0x000052c0


	//   ....[3]....
        /*0050*/ 	.word	0x00005f10


	//   ....[4]....
        /*0054*/ 	.word	0x000061d0


	//   ....[5]....
        /*0058*/ 	.word	0x000061f0


	//   ....[6]....
        /*005c*/ 	.word	0x00006410


	//   ....[7]....
        /*0060*/ 	.word	0x00006420


	//   ....[8]....
        /*0064*/ 	.word	0x000072c0


	//----- nvinfo : EIATTR_COOP_GROUP_MASK_REGIDS
	.align		4
.L_39:
        /*0068*/ 	.byte	0x04, 0x29
        /*006a*/ 	.short	(.L_41 - .L_40)


	//   ....[0]....
.L_40:
        /*006c*/ 	.word	0xffffffff


	//   ....[1]....
        /*0070*/ 	.word	0xffffffff


	//   ....[2]....
        /*0074*/ 	.word	0xffffffff


	//   ....[3]....
        /*0078*/ 	.word	0xffffffff


	//   ....[4]....
        /*007c*/ 	.word	0xffffffff


	//   ....[5]....
        /*0080*/ 	.word	0xffffffff


	//   ....[6]....
        /*0084*/ 	.word	0xffffffff


	//   ....[7]....
        /*0088*/ 	.word	0xffffffff


	//   ....[8]....
        /*008c*/ 	.word	0xffffffff


	//   ....[9]....
        /*0090*/ 	.word	0xffffffff


	//   ....[10]....
        /*0094*/ 	.word	0xffffffff


	//   ....[11]....
        /*0098*/ 	.word	0xffffffff


	//   ....[12]....
        /*009c*/ 	.word	0xffffffff


	//----- nvinfo : EIATTR_COOP_GROUP_INSTR_OFFSETS
	.align		4
.L_41:
        /*00a0*/ 	.byte	0x04, 0x28
        /*00a2*/ 	.short	(.L_43 - .L_42)


	//   ....[0]....
.L_42:
        /*00a4*/ 	.word	0x000000a0


	//   ....[1]....
        /*00a8*/ 	.word	0x000004e0


	//   ....[2]....
        /*00ac*/ 	.word	0x00000a60


	//   ....[3]....
        /*00b0*/ 	.word	0x00000bc0


	//   ....[4]....
        /*00b4*/ 	.word	0x00000cc0


	//   ....[5]....
        /*00b8*/ 	.word	0x00000e10


	//   ....[6]....
        /*00bc*/ 	.word	0x00001010


	//   ....[7]....
        /*00c0*/ 	.word	0x00002b90


	//   ....[8]....
        /*00c4*/ 	.word	0x00004740


	//   ....[9]....
        /*00c8*/ 	.word	0x00004950


	//   ....[10]....
        /*00cc*/ 	.word	0x00004980


	//   ....[11]....
        /*00d0*/ 	.word	0x00005150


	//   ....[12]....
        /*00d4*/ 	.word	0x00005390


	//----- nvinfo : EIATTR_VRC_CTA_INIT_COUNT
	.align		4
.L_43:
        /*00d8*/ 	.byte	0x02, 0x4a
        /*00da*/ 	.byte	0x80
	.zero		1


	//----- nvinfo : EIATTR_SYSCALL_OFFSETS
	.align		4
        /*00dc*/ 	.byte	0x04, 0x46
        /*00de*/ 	.short	(.L_45 - .L_44)


	//   ....[0]....
.L_44:
        /*00e0*/ 	.word	0x00007550


	//   ....[1]....
        /*00e4*/ 	.word	0x00007690


	//   ....[2]....
        /*00e8*/ 	.word	0x00007e40


	//   ....[3]....
        /*00ec*/ 	.word	0x00008be0


	//----- nvinfo : EIATTR_MBARRIER_INSTR_OFFSETS
	.align		4
.L_45:
        /*00f0*/ 	.byte	0x04, 0x39
        /*00f2*/ 	.short	(.L_47 - .L_46)


	//   ....[0]....
.L_46:
        /*00f4*/ 	.word	0x00000600
        /*00f8*/ 	.word	0x000000ff
        /*00fc*/ 	.word	0x00000000
        /*0100*/ 	.short	0x0100
        /*0102*/ 	.byte	0x07
	.zero		1


	//   ....[1]....
        /*0104*/ 	.word	0x00000610
        /*0108*/ 	.word	0x000000ff
        /*010c*/ 	.word	0x00000110
        /*0110*/ 	.short	0x0100
        /*0112*/ 	.byte	0x07
	.zero		1


	//   ....[2]....
        /*0114*/ 	.word	0x00000620
        /*0118*/ 	.word	0x000000ff
        /*011c*/ 	.word	0x00000008
        /*0120*/ 	.short	0x0100
        /*0122*/ 	.byte	0x07
	.zero		1


	//   ....[3]....
        /*0124*/ 	.word	0x00000630
        /*0128*/ 	.word	0x000000ff
        /*012c*/ 	.word	0x00000118
        /*0130*/ 	.short	0x0100
        /*0132*/ 	.byte	0x07
	.zero		1


	//   ....[4]....
        /*0134*/ 	.word	0x00000640
        /*0138*/ 	.word	0x000000ff
        /*013c*/ 	.word	0x00000010
        /*0140*/ 	.short	0x0100
        /*0142*/ 	.byte	0x07
	.zero		1


	//   ....[5]....
        /*0144*/ 	.word	0x00000650
        /*0148*/ 	.word	0x000000ff
        /*014c*/ 	.word	0x00000120
        /*0150*/ 	.short	0x0100
        /*0152*/ 	.byte	0x07
	.zero		1


	//   ....[6]....
        /*0154*/ 	.word	0x00000660
        /*0158*/ 	.word	0x000000ff
        /*015c*/ 	.word	0x00000018
        /*0160*/ 	.short	0x0100
        /*0162*/ 	.byte	0x07
	.zero		1


	//   ....[7]....
        /*0164*/ 	.word	0x00000670
        /*0168*/ 	.word	0x000000ff
        /*016c*/ 	.word	0x00000128
        /*0170*/ 	.short	0x0100
        /*0172*/ 	.byte	0x07
	.zero		1


	//   ....[8]....
        /*0174*/ 	.word	0x00000680
        /*0178*/ 	.word	0x000000ff
        /*017c*/ 	.word	0x00000020
        /*0180*/ 	.short	0x0100
        /*0182*/ 	.byte	0x07
	.zero		1


	//   ....[9]....
        /*0184*/ 	.word	0x00000690
        /*0188*/ 	.word	0x000000ff
        /*018c*/ 	.word	0x00000130
        /*0190*/ 	.short	0x0100
        /*0192*/ 	.byte	0x07
	.zero		1


	//   ....[10]....
        /*0194*/ 	.word	0x000006a0
        /*0198*/ 	.word	0x000000ff
        /*019c*/ 	.word	0x00000028
        /*01a0*/ 	.short	0x0100
        /*01a2*/ 	.byte	0x07
	.zero		1


	//   ....[11]....
        /*01a4*/ 	.word	0x000006b0
        /*01a8*/ 	.word	0x000000ff
        /*01ac*/ 	.word	0x00000138
        /*01b0*/ 	.short	0x0100
        /*01b2*/ 	.byte	0x07
	.zero		1


	//   ....[12]....
        /*01b4*/ 	.word	0x000006c0
        /*01b8*/ 	.word	0x000000ff
        /*01bc*/ 	.word	0x00000030
        /*01c0*/ 	.short	0x0100
        /*01c2*/ 	.byte	0x07
	.zero		1


	//   ....[13]....
        /*01c4*/ 	.word	0x000006d0
        /*01c8*/ 	.word	0x000000ff
        /*01cc*/ 	.word	0x00000140
        /*01d0*/ 	.short	0x0100
        /*01d2*/ 	.byte	0x07
	.zero		1


	//   ....[14]....
        /*01d4*/ 	.word	0x000006e0
        /*01d8*/ 	.word	0x000000ff
        /*01dc*/ 	.word	0x00000038
        /*01e0*/ 	.short	0x0100
        /*01e2*/ 	.byte	0x07
	.zero		1


	//   ....[15]....
        /*01e4*/ 	.word	0x000006f0
        /*01e8*/ 	.word	0x000000ff
        /*01ec*/ 	.word	0x00000148
        /*01f0*/ 	.short	0x0100
        /*01f2*/ 	.byte	0x07
	.zero		1


	//   ....[16]....
        /*01f4*/ 	.word	0x00000700
        /*01f8*/ 	.word	0x000000ff
        /*01fc*/ 	.word	0x00000040
        /*0200*/ 	.short	0x0100
        /*0202*/ 	.byte	0x07
	.zero		1


	//   ....[17]....
        /*0204*/ 	.word	0x00000710
        /*0208*/ 	.word	0x000000ff
        /*020c*/ 	.word	0x00000150
        /*0210*/ 	.short	0x0100
        /*0212*/ 	.byte	0x07
	.zero		1


	//   ....[18]....
        /*0214*/ 	.word	0x00000720
        /*0218*/ 	.word	0x000000ff
        /*021c*/ 	.word	0x00000048
        /*0220*/ 	.short	0x0100
        /*0222*/ 	.byte	0x07
	.zero		1


	//   ....[19]....
        /*0224*/ 	.word	0x00000730
        /*0228*/ 	.word	0x000000ff
        /*022c*/ 	.word	0x00000158
        /*0230*/ 	.short	0x0100
        /*0232*/ 	.byte	0x07
	.zero		1


	//   ....[20]....
        /*0234*/ 	.word	0x00000740
        /*0238*/ 	.word	0x000000ff
        /*023c*/ 	.word	0x00000050
        /*0240*/ 	.short	0x0100
        /*0242*/ 	.byte	0x07
	.zero		1


	//   ....[21]....
        /*0244*/ 	.word	0x00000750
        /*0248*/ 	.word	0x000000ff
        /*024c*/ 	.word	0x00000160
        /*0250*/ 	.short	0x0100
        /*0252*/ 	.byte	0x07
	.zero		1


	//   ....[22]....
        /*0254*/ 	.word	0x00000760
        /*0258*/ 	.word	0x000000ff
        /*025c*/ 	.word	0x00000058
        /*0260*/ 	.short	0x0100
        /*0262*/ 	.byte	0x07
	.zero		1


	//   ....[23]....
        /*0264*/ 	.word	0x00000770
        /*0268*/ 	.word	0x000000ff
        /*026c*/ 	.word	0x00000168
        /*0270*/ 	.short	0x0100
        /*0272*/ 	.byte	0x07
	.zero		1


	//   ....[24]....
        /*0274*/ 	.word	0x00000780
        /*0278*/ 	.word	0x000000ff
        /*027c*/ 	.word	0x00000060
        /*0280*/ 	.short	0x0100
        /*0282*/ 	.byte	0x07
	.zero		1


	//   ....[25]....
        /*0284*/ 	.word	0x00000790
        /*0288*/ 	.word	0x000000ff
        /*028c*/ 	.word	0x00000170
        /*0290*/ 	.short	0x0100
        /*0292*/ 	.byte	0x07
	.zero		1


	//   ....[26]....
        /*0294*/ 	.word	0x000007a0
        /*0298*/ 	.word	0x000000ff
        /*029c*/ 	.word	0x00000068
        /*02a0*/ 	.short	0x0100
        /*02a2*/ 	.byte	0x07
	.zero		1


	//   ....[27]....
        /*02a4*/ 	.word	0x000007b0
        /*02a8*/ 	.word	0x000000ff
        /*02ac*/ 	.word	0x00000178
        /*02b0*/ 	.short	0x0100
        /*02b2*/ 	.byte	0x07
	.zero		1


	//   ....[28]....
        /*02b4*/ 	.word	0x000007c0
        /*02b8*/ 	.word	0x000000ff
        /*02bc*/ 	.word	0x00000070
        /*02c0*/ 	.short	0x0100
        /*02c2*/ 	.byte	0x07
	.zero		1


	//   ....[29]....
        /*02c4*/ 	.word	0x000007d0
        /*02c8*/ 	.word	0x000000ff
        /*02cc*/ 	.word	0x00000180
        /*02d0*/ 	.short	0x0100
        /*02d2*/ 	.byte	0x07
	.zero		1


	//   ....[30]....
        /*02d4*/ 	.word	0x000007e0
        /*02d8*/ 	.word	0x000000ff
        /*02dc*/ 	.word	0x00000078
        /*02e0*/ 	.short	0x0100
        /*02e2*/ 	.byte	0x07
	.zero		1


	//   ....[31]....
        /*02e4*/ 	.word	0x000007f0
        /*02e8*/ 	.word	0x000000ff
        /*02ec*/ 	.word	0x00000188
        /*02f0*/ 	.short	0x0100
        /*02f2*/ 	.byte	0x07
	.zero		1


	//   ....[32]....
        /*02f4*/ 	.word	0x00000800
        /*02f8*/ 	.word	0x000000ff
        /*02fc*/ 	.word	0x00000080
        /*0300*/ 	.short	0x0100
        /*0302*/ 	.byte	0x07
	.zero		1


	//   ....[33]....
        /*0304*/ 	.word	0x00000810
        /*0308*/ 	.word	0x000000ff
        /*030c*/ 	.word	0x00000190
        /*0310*/ 	.short	0x0100
        /*0312*/ 	.byte	0x07
	.zero		1


	//   ....[34]....
        /*0314*/ 	.word	0x00000820
        /*0318*/ 	.word	0x000000ff
        /*031c*/ 	.word	0x00000088
        /*0320*/ 	.short	0x0100
        /*0322*/ 	.byte	0x07
	.zero		1


	//   ....[35]....
        /*0324*/ 	.word	0x00000830
        /*0328*/ 	.word	0x000000ff
        /*032c*/ 	.word	0x00000198
        /*0330*/ 	.short	0x0100
        /*0332*/ 	.byte	0x07
	.zero		1


	//   ....[36]....
        /*0334*/ 	.word	0x00000840
        /*0338*/ 	.word	0x000000ff
        /*033c*/ 	.word	0x00000090
        /*0340*/ 	.short	0x0100
        /*0342*/ 	.byte	0x07
	.zero		1


	//   ....[37]....
        /*0344*/ 	.word	0x00000850
        /*0348*/ 	.word	0x000000ff
        /*034c*/ 	.word	0x000001a0
        /*0350*/ 	.short	0x0100
        /*0352*/ 	.byte	0x07
	.zero		1


	//   ....[38]....
        /*0354*/ 	.word	0x00000860
        /*0358*/ 	.word	0x000000ff
        /*035c*/ 	.word	0x00000098
        /*0360*/ 	.short	0x0100
        /*0362*/ 	.byte	0x07
	.zero		1


	//   ....[39]....
        /*0364*/ 	.word	0x00000870
        /*0368*/ 	.word	0x000000ff
        /*036c*/ 	.word	0x000001a8
        /*0370*/ 	.short	0x0100
        /*0372*/ 	.byte	0x07
	.zero		1


	//   ....[40]....
        /*0374*/ 	.word	0x00000880
        /*0378*/ 	.word	0x000000ff
        /*037c*/ 	.word	0x000000a0
        /*0380*/ 	.short	0x0100
        /*0382*/ 	.byte	0x07
	.zero		1


	//   ....[41]....
        /*0384*/ 	.word	0x00000890
        /*0388*/ 	.word	0x000000ff
        /*038c*/ 	.word	0x000001b0
        /*0390*/ 	.short	0x0100
        /*0392*/ 	.byte	0x07
	.zero		1


	//   ....[42]....
        /*0394*/ 	.word	0x000008a0
        /*0398*/ 	.word	0x000000ff
        /*039c*/ 	.word	0x000000a8
        /*03a0*/ 	.short	0x0100
        /*03a2*/ 	.byte	0x07
	.zero		1


	//   ....[43]....
        /*03a4*/ 	.word	0x000008b0
        /*03a8*/ 	.word	0x000000ff
        /*03ac*/ 	.word	0x000001b8
        /*03b0*/ 	.short	0x0100
        /*03b2*/ 	.byte	0x07
	.zero		1


	//   ....[44]....
        /*03b4*/ 	.word	0x000008c0
        /*03b8*/ 	.word	0x000000ff
        /*03bc*/ 	.word	0x000000b0
        /*03c0*/ 	.short	0x0100
        /*03c2*/ 	.byte	0x07
	.zero		1


	//   ....[45]....
        /*03c4*/ 	.word	0x000008d0
        /*03c8*/ 	.word	0x000000ff
        /*03cc*/ 	.word	0x000001c0
        /*03d0*/ 	.short	0x0100
        /*03d2*/ 	.byte	0x07
	.zero		1


	//   ....[46]....
        /*03d4*/ 	.word	0x000008e0
        /*03d8*/ 	.word	0x000000ff
        /*03dc*/ 	.word	0x000000b8
        /*03e0*/ 	.short	0x0100
        /*03e2*/ 	.byte	0x07
	.zero		1


	//   ....[47]....
        /*03e4*/ 	.word	0x000008f0
        /*03e8*/ 	.word	0x000000ff
        /*03ec*/ 	.word	0x000001c8
        /*03f0*/ 	.short	0x0100
        /*03f2*/ 	.byte	0x07
	.zero		1


	//   ....[48]....
        /*03f4*/ 	.word	0x00000900
        /*03f8*/ 	.word	0x000000ff
        /*03fc*/ 	.word	0x000000c0
        /*0400*/ 	.short	0x0100
        /*0402*/ 	.byte	0x07
	.zero		1


	//   ....[49]....
        /*0404*/ 	.word	0x00000910
        /*0408*/ 	.word	0x000000ff
        /*040c*/ 	.word	0x000001d0
        /*0410*/ 	.short	0x0100
        /*0412*/ 	.byte	0x07
	.zero		1


	//   ....[50]....
        /*0414*/ 	.word	0x00000920
        /*0418*/ 	.word	0x000000ff
        /*041c*/ 	.word	0x000000c8
        /*0420*/ 	.short	0x0100
        /*0422*/ 	.byte	0x07
	.zero		1


	//   ....[51]....
        /*0424*/ 	.word	0x00000930
        /*0428*/ 	.word	0x000000ff
        /*042c*/ 	.word	0x000001d8
        /*0430*/ 	.short	0x0100
        /*0432*/ 	.byte	0x07
	.zero		1


	//   ....[52]....
        /*0434*/ 	.word	0x00000940
        /*0438*/ 	.word	0x000000ff
        /*043c*/ 	.word	0x000000d0
        /*0440*/ 	.short	0x0100
        /*0442*/ 	.byte	0x07
	.zero		1


	//   ....[53]....
        /*0444*/ 	.word	0x00000950
        /*0448*/ 	.word	0x000000ff
        /*044c*/ 	.word	0x000001e0
        /*0450*/ 	.short	0x0100
        /*0452*/ 	.byte	0x07
	.zero		1


	//   ....[54]....
        /*0454*/ 	.word	0x00000960
        /*0458*/ 	.word	0x000000ff
        /*045c*/ 	.word	0x000000d8
        /*0460*/ 	.short	0x0100
        /*0462*/ 	.byte	0x07
	.zero		1


	//   ....[55]....
        /*0464*/ 	.word	0x00000970
        /*0468*/ 	.word	0x000000ff
        /*046c*/ 	.word	0x000001e8
        /*0470*/ 	.short	0x0100
        /*0472*/ 	.byte	0x07
	.zero		1


	//   ....[56]....
        /*0474*/ 	.word	0x00000980
        /*0478*/ 	.word	0x000000ff
        /*047c*/ 	.word	0x000000e0
        /*0480*/ 	.short	0x0100
        /*0482*/ 	.byte	0x07
	.zero		1


	//   ....[57]....
        /*0484*/ 	.word	0x00000990
        /*0488*/ 	.word	0x000000ff
        /*048c*/ 	.word	0x000001f0
        /*0490*/ 	.short	0x0100
        /*0492*/ 	.byte	0x07
	.zero		1


	//   ....[58]....
        /*0494*/ 	.word	0x000009a0
        /*0498*/ 	.word	0x000000ff
        /*049c*/ 	.word	0x000000e8
        /*04a0*/ 	.short	0x0100
        /*04a2*/ 	.byte	0x07
	.zero		1


	//   ....[59]....
        /*04a4*/ 	.word	0x000009b0
        /*04a8*/ 	.word	0x000000ff
        /*04ac*/ 	.word	0x000001f8
        /*04b0*/ 	.short	0x0100
        /*04b2*/ 	.byte	0x07
	.zero		1


	//   ....[60]....
        /*04b4*/ 	.word	0x000009c0
        /*04b8*/ 	.word	0x000000ff
        /*04bc*/ 	.word	0x000000f0
        /*04c0*/ 	.short	0x0100
        /*04c2*/ 	.byte	0x07
	.zero		1


	//   ....[61]....
        /*04c4*/ 	.word	0x000009d0
        /*04c8*/ 	.word	0x000000ff
        /*04cc*/ 	.word	0x00000200
        /*04d0*/ 	.short	0x0100
        /*04d2*/ 	.byte	0x07
	.zero		1


	//   ....[62]....
        /*04d4*/ 	.word	0x000009e0
        /*04d8*/ 	.word	0x000000ff
        /*04dc*/ 	.word	0x000000f8
        /*04e0*/ 	.short	0x0100
        /*04e2*/ 	.byte	0x07
	.zero		1


	//   ....[63]....
        /*04e4*/ 	.word	0x000009f0
        /*04e8*/ 	.word	0x000000ff
        /*04ec*/ 	.word	0x00000208
        /*04f0*/ 	.short	0x0100
        /*04f2*/ 	.byte	0x07
	.zero		1


	//   ....[64]....
        /*04f4*/ 	.word	0x00000a00
        /*04f8*/ 	.word	0x000000ff
        /*04fc*/ 	.word	0x00000100
        /*0500*/ 	.short	0x0100
        /*0502*/ 	.byte	0x07
	.zero		1


	//   ....[65]....
        /*0504*/ 	.word	0x00000a10
        /*0508*/ 	.word	0x000000ff
        /*050c*/ 	.word	0x00000210
        /*0510*/ 	.short	0x0100
        /*0512*/ 	.byte	0x07
	.zero		1


	//   ....[66]....
        /*0514*/ 	.word	0x00000a20
        /*0518*/ 	.word	0x000000ff
        /*051c*/ 	.word	0x00000108
        /*0520*/ 	.short	0x0100
        /*0522*/ 	.byte	0x07
	.zero		1


	//   ....[67]....
        /*0524*/ 	.word	0x00000a30
        /*0528*/ 	.word	0x000000ff
        /*052c*/ 	.word	0x00000218
        /*0530*/ 	.short	0x0100
        /*0532*/ 	.byte	0x07
	.zero		1


	//   ....[68]....
        /*0534*/ 	.word	0x00000b70
        /*0538*/ 	.word	0x000000ff
        /*053c*/ 	.word	0x00000220
        /*0540*/ 	.short	0x0100
        /*0542*/ 	.byte	0x07
	.zero		1


	//   ....[69]....
        /*0544*/ 	.word	0x00000b80
        /*0548*/ 	.word	0x000000ff
        /*054c*/ 	.word	0x00000230
        /*0550*/ 	.short	0x0100
        /*0552*/ 	.byte	0x07
	.zero		1


	//   ....[70]....
        /*0554*/ 	.word	0x00000b90
        /*0558*/ 	.word	0x000000ff
        /*055c*/ 	.word	0x00000228
        /*0560*/ 	.short	0x0100
        /*0562*/ 	.byte	0x07
	.zero		1


	//   ....[71]....
        /*0564*/ 	.word	0x00000ba0
        /*0568*/ 	.word	0x000000ff
        /*056c*/ 	.word	0x00000238
        /*0570*/ 	.short	0x0100
        /*0572*/ 	.byte	0x07
	.zero		1


	//   ....[72]....
        /*0574*/ 	.word	0x00000c90
        /*0578*/ 	.word	0x000000ff
        /*057c*/ 	.word	0x00000240
        /*0580*/ 	.short	0x0100
        /*0582*/ 	.byte	0x06
	.zero		1


	//   ....[73]....
        /*0584*/ 	.word	0x00000ca0
        /*0588*/ 	.word	0x000000ff
        /*058c*/ 	.word	0x00000248
        /*0590*/ 	.short	0x0100
        /*0592*/ 	.byte	0x06
	.zero		1


	//   ....[74]....
        /*0594*/ 	.word	0x00000de0
        /*0598*/ 	.word	0x000000ff
        /*059c*/ 	.word	0x00000250
        /*05a0*/ 	.short	0x0100
        /*05a2*/ 	.byte	0x06
	.zero		1


	//   ....[75]....
        /*05a4*/ 	.word	0x00000df0
        /*05a8*/ 	.word	0x000000ff
        /*05ac*/ 	.word	0x00000258
        /*05b0*/ 	.short	0x0100
        /*05b2*/ 	.byte	0x06
	.zero		1


	//   ....[76]....
        /*05b4*/ 	.word	0x00000f20
        /*05b8*/ 	.word	0x000000ff
        /*05bc*/ 	.word	0x00000260
        /*05c0*/ 	.short	0x0100
        /*05c2*/ 	.byte	0x07
	.zero		1


	//   ....[77]....
        /*05c4*/ 	.word	0x00000f30
        /*05c8*/ 	.word	0x000000ff
        /*05cc*/ 	.word	0x00000270
        /*05d0*/ 	.short	0x0100
        /*05d2*/ 	.byte	0x07
	.zero		1


	//   ....[78]....
        /*05d4*/ 	.word	0x00000f40
        /*05d8*/ 	.word	0x000000ff
        /*05dc*/ 	.word	0x00000268
        /*05e0*/ 	.short	0x0100
        /*05e2*/ 	.byte	0x07
	.zero		1


	//   ....[79]....
        /*05e4*/ 	.word	0x00000f50
        /*05e8*/ 	.word	0x000000ff
        /*05ec*/ 	.word	0x00000278
        /*05f0*/ 	.short	0x0100
        /*05f2*/ 	.byte	0x07
	.zero		1


	//   ....[80]....
        /*05f4*/ 	.word	0x00001d50
        /*05f8*/ 	.word	0x000000ff
        /*05fc*/ 	.word	0x00000110
        /*0600*/ 	.short	0x010a
        /*0602*/ 	.byte	0x04
	.zero		1


	//   ....[81]....
        /*0604*/ 	.word	0x000020d0
        /*0608*/ 	.word	0x000000ff
        /*060c*/ 	.word	0x00000110
        /*0610*/ 	.short	0x010a
        /*0612*/ 	.byte	0x25
	.zero		1


	//   ....[82]....
        /*0614*/ 	.word	0x00002260
        /*0618*/ 	.word	0x000000ff
        /*061c*/ 	.word	0x00000110
        /*0620*/ 	.short	0x010a
        /*0622*/ 	.byte	0x09
	.zero		1


	//   ....[83]....
        /*0624*/ 	.word	0x00002550
        /*0628*/ 	.word	0x000000ff
        /*062c*/ 	.word	0x00000248
        /*0630*/ 	.short	0x0101
        /*0632*/ 	.byte	0x2d
	.zero		1


	//   ....[84]....
        /*0634*/ 	.word	0x00002570
        /*0638*/ 	.word	0x000000ff
        /*063c*/ 	.word	0x00000110
        /*0640*/ 	.short	0x010a
        /*0642*/ 	.byte	0x04
	.zero		1


	//   ....[85]....
        /*0644*/ 	.word	0x00002720
        /*0648*/ 	.word	0x000000ff
        /*064c*/ 	.word	0x00000110
        /*0650*/ 	.short	0x010a
        /*0652*/ 	.byte	0x29
	.zero		1


	//   ....[86]....
        /*0654*/ 	.word	0x000028b0
        /*0658*/ 	.word	0x000000ff
        /*065c*/ 	.word	0x00000110
        /*0660*/ 	.short	0x010a
        /*0662*/ 	.byte	0x11
	.zero		1


	//   ....[87]....
        /*0664*/ 	.word	0x00002ba0
        /*0668*/ 	.word	0x000000ff
        /*066c*/ 	.word	0x00000250
        /*0670*/ 	.short	0x010a
        /*0672*/ 	.byte	0x2d
	.zero		1


	//   ....[88]....
        /*0674*/ 	.word	0x00002c60
        /*0678*/ 	.word	0x000000ff
        /*067c*/ 	.word	0x00000000
        /*0680*/ 	.short	0x0101
        /*0682*/ 	.byte	0x04
	.zero		1


	//   ....[89]....
        /*0684*/ 	.word	0x00003140
        /*0688*/ 	.word	0x000000ff
        /*068c*/ 	.word	0x00000000
        /*0690*/ 	.short	0x010a
        /*0692*/ 	.byte	0x04
	.zero		1


	//   ....[90]....
        /*0694*/ 	.word	0x000031d0
        /*0698*/ 	.word	0x000000ff
        /*069c*/ 	.word	0x00000000
        /*06a0*/ 	.short	0x010a
        /*06a2*/ 	.byte	0x04
	.zero		1


	//   ....[91]....
        /*06a4*/ 	.word	0x00003260
        /*06a8*/ 	.word	0x000000ff
        /*06ac*/ 	.word	0x00000000
        /*06b0*/ 	.short	0x010a
        /*06b2*/ 	.byte	0x04
	.zero		1


	//   ....[92]....
        /*06b4*/ 	.word	0x000032f0
        /*06b8*/ 	.word	0x000000ff
        /*06bc*/ 	.word	0x00000000
        /*06c0*/ 	.short	0x010a
        /*06c2*/ 	.byte	0x04
	.zero		1


	//   ....[93]....
        /*06c4*/ 	.word	0x00003380
        /*06c8*/ 	.word	0x000000ff
        /*06cc*/ 	.word	0x00000000
        /*06d0*/ 	.short	0x010a
        /*06d2*/ 	.byte	0x04
	.zero		1


	//   ....[94]....
        /*06d4*/ 	.word	0x00003410
        /*06d8*/ 	.word	0x000000ff
        /*06dc*/ 	.word	0x00000000
        /*06e0*/ 	.short	0x010a
        /*06e2*/ 	.byte	0x04
	.zero		1


	//   ....[95]....
        /*06e4*/ 	.word	0x000034a0
        /*06e8*/ 	.word	0x000000ff
        /*06ec*/ 	.word	0x00000000
        /*06f0*/ 	.short	0x010a
        /*06f2*/ 	.byte	0x04
	.zero		1


	//   ....[96]....
        /*06f4*/ 	.word	0x00003530
        /*06f8*/ 	.word	0x000000ff
        /*06fc*/ 	.word	0x00000000
        /*0700*/ 	.short	0x010a
        /*0702*/ 	.byte	0x04
	.zero		1


	//   ....[97]....
        /*0704*/ 	.word	0x000035c0
        /*0708*/ 	.word	0x000000ff
        /*070c*/ 	.word	0x00000000
        /*0710*/ 	.short	0x010a
        /*0712*/ 	.byte	0x04
	.zero		1


	//   ....[98]....
        /*0714*/ 	.word	0x00003650
        /*0718*/ 	.word	0x000000ff
        /*071c*/ 	.word	0x00000000
        /*0720*/ 	.short	0x010a
        /*0722*/ 	.byte	0x04
	.zero		1


	//   ....[99]....
        /*0724*/ 	.word	0x000036e0
        /*0728*/ 	.word	0x000000ff
        /*072c*/ 	.word	0x00000000
        /*0730*/ 	.short	0x010a
        /*0732*/ 	.byte	0x04
	.zero		1


	//   ....[100]....
        /*0734*/ 	.word	0x00003770
        /*0738*/ 	.word	0x000000ff
        /*073c*/ 	.word	0x00000000
        /*0740*/ 	.short	0x010a
        /*0742*/ 	.byte	0x04
	.zero		1


	//   ....[101]....
        /*0744*/ 	.word	0x00003800
        /*0748*/ 	.word	0x000000ff
        /*074c*/ 	.word	0x00000000
        /*0750*/ 	.short	0x010a
        /*0752*/ 	.byte	0x04
	.zero		1


	//   ....[102]....
        /*0754*/ 	.word	0x00003890
        /*0758*/ 	.word	0x000000ff
        /*075c*/ 	.word	0x00000000
        /*0760*/ 	.short	0x010a
        /*0762*/ 	.byte	0x04
	.zero		1


	//   ....[103]....
        /*0764*/ 	.word	0x00003920
        /*0768*/ 	.word	0x000000ff
        /*076c*/ 	.word	0x00000000
        /*0770*/ 	.short	0x010a
        /*0772*/ 	.byte	0x04
	.zero		1


	//   ....[104]....
        /*0774*/ 	.word	0x000039b0
        /*0778*/ 	.word	0x000000ff
        /*077c*/ 	.word	0x00000000
        /*0780*/ 	.short	0x010a
        /*0782*/ 	.byte	0x04
	.zero		1


	//   ....[105]....
        /*0784*/ 	.word	0x00003a40
        /*0788*/ 	.word	0x000000ff
        /*078c*/ 	.word	0x00000000
        /*0790*/ 	.short	0x010a
        /*0792*/ 	.byte	0x04
	.zero		1


	//   ....[106]....
        /*0794*/ 	.word	0x00003ad0
        /*0798*/ 	.word	0x000000ff
        /*079c*/ 	.word	0x00000000
        /*07a0*/ 	.short	0x010a
        /*07a2*/ 	.byte	0x04
	.zero		1


	//   ....[107]....
        /*07a4*/ 	.word	0x00003b60
        /*07a8*/ 	.word	0x000000ff
        /*07ac*/ 	.word	0x00000000
        /*07b0*/ 	.short	0x010a
        /*07b2*/ 	.byte	0x04
	.zero		1


	//   ....[108]....
        /*07b4*/ 	.word	0x00003bf0
        /*07b8*/ 	.word	0x000000ff
        /*07bc*/ 	.word	0x00000000
        /*07c0*/ 	.short	0x010a
        /*07c2*/ 	.byte	0x04
	.zero		1


	//   ....[109]....
        /*07c4*/ 	.word	0x00003c80
        /*07c8*/ 	.word	0x000000ff
        /*07cc*/ 	.word	0x00000000
        /*07d0*/ 	.short	0x010a
        /*07d2*/ 	.byte	0x04
	.zero		1


	//   ....[110]....
        /*07d4*/ 	.word	0x00003d10
        /*07d8*/ 	.word	0x000000ff
        /*07dc*/ 	.word	0x00000000
        /*07e0*/ 	.short	0x010a
        /*07e2*/ 	.byte	0x04
	.zero		1


	//   ....[111]....
        /*07e4*/ 	.word	0x00003da0
        /*07e8*/ 	.word	0x000000ff
        /*07ec*/ 	.word	0x00000000
        /*07f0*/ 	.short	0x010a
        /*07f2*/ 	.byte	0x04
	.zero		1


	//   ....[112]....
        /*07f4*/ 	.word	0x00003e30
        /*07f8*/ 	.word	0x000000ff
        /*07fc*/ 	.word	0x00000000
        /*0800*/ 	.short	0x010a
        /*0802*/ 	.byte	0x04
	.zero		1


	//   ....[113]....
        /*0804*/ 	.word	0x00003ec0
        /*0808*/ 	.word	0x000000ff
        /*080c*/ 	.word	0x00000000
        /*0810*/ 	.short	0x010a
        /*0812*/ 	.byte	0x04
	.zero		1


	//   ....[114]....
        /*0814*/ 	.word	0x00003f50
        /*0818*/ 	.word	0x000000ff
        /*081c*/ 	.word	0x00000000
        /*0820*/ 	.short	0x010a
        /*0822*/ 	.byte	0x04
	.zero		1


	//   ....[115]....
        /*0824*/ 	.word	0x00003fe0
        /*0828*/ 	.word	0x000000ff
        /*082c*/ 	.word	0x00000000
        /*0830*/ 	.short	0x010a
        /*0832*/ 	.byte	0x04
	.zero		1


	//   ....[116]....
        /*0834*/ 	.word	0x00004070
        /*0838*/ 	.word	0x000000ff
        /*083c*/ 	.word	0x00000000
        /*0840*/ 	.short	0x010a
        /*0842*/ 	.byte	0x04
	.zero		1


	//   ....[117]....
        /*0844*/ 	.word	0x00004100
        /*0848*/ 	.word	0x000000ff
        /*084c*/ 	.word	0x00000000
        /*0850*/ 	.short	0x010a
        /*0852*/ 	.byte	0x04
	.zero		1


	//   ....[118]....
        /*0854*/ 	.word	0x00004190
        /*0858*/ 	.word	0x000000ff
        /*085c*/ 	.word	0x00000000
        /*0860*/ 	.short	0x010a
        /*0862*/ 	.byte	0x04
	.zero		1


	//   ....[119]....
        /*0864*/ 	.word	0x00004220
        /*0868*/ 	.word	0x000000ff
        /*086c*/ 	.word	0x00000000
        /*0870*/ 	.short	0x010a
        /*0872*/ 	.byte	0x04
	.zero		1


	//   ....[120]....
        /*0874*/ 	.word	0x000042b0
        /*0878*/ 	.word	0x000000ff
        /*087c*/ 	.word	0x00000000
        /*0880*/ 	.short	0x010a
        /*0882*/ 	.byte	0x04
	.zero		1


	//   ....[121]....
        /*0884*/ 	.word	0x00004340
        /*0888*/ 	.word	0x000000ff
        /*088c*/ 	.word	0x00000000
        /*0890*/ 	.short	0x010a
        /*0892*/ 	.byte	0x04
	.zero		1


	//   ....[122]....
        /*0894*/ 	.word	0x000043e0
        /*0898*/ 	.word	0x00000000
        /*089c*/ 	.word	0x00000000
        /*08a0*/ 	.short	0x010a
        /*08a2*/ 	.byte	0xff
	.zero		1


	//   ....[123]....
        /*08a4*/ 	.word	0x00004510
        /*08a8*/ 	.word	0x000000ff
        /*08ac*/ 	.word	0x00000258
        /*08b0*/ 	.short	0x010a
        /*08b2*/ 	.byte	0x30
	.zero		1


	//   ....[124]....
        /*08b4*/ 	.word	0x000045b0
        /*08b8*/ 	.word	0x000000ff
        /*08bc*/ 	.word	0x00000250
        /*08c0*/ 	.short	0x010a
        /*08c2*/ 	.byte	0x30
	.zero		1


	//   ....[125]....
        /*08c4*/ 	.word	0x00004650
        /*08c8*/ 	.word	0x000000ff
        /*08cc*/ 	.word	0x00000000
        /*08d0*/ 	.short	0x0101
        /*08d2*/ 	.byte	0x06
	.zero		1


	//   ....[126]....
        /*08d4*/ 	.word	0x00004690
        /*08d8*/ 	.word	0x000000ff
        /*08dc*/ 	.word	0x00000258
        /*08e0*/ 	.short	0x0106
        /*08e2*/ 	.byte	0x30
	.zero		1


	//   ....[127]....
        /*08e4*/ 	.word	0x000046d0
        /*08e8*/ 	.word	0x00000000
        /*08ec*/ 	.word	0x00000258
        /*08f0*/ 	.short	0x010a
        /*08f2*/ 	.byte	0xff
	.zero		1


	//   ....[128]....
        /*08f4*/ 	.word	0x00004bc0
        /*08f8*/ 	.word	0x000000ff
        /*08fc*/ 	.word	0x00000250
        /*0900*/ 	.short	0x010a
        /*0902*/ 	.byte	0x07
	.zero		1


	//   ....[129]....
        /*0904*/ 	.word	0x00004c70
        /*0908*/ 	.word	0x000000ff
        /*090c*/ 	.word	0x00000000
        /*0910*/ 	.short	0x0101
        /*0912*/ 	.byte	0x05
	.zero		1


	//   ....[130]....
        /*0914*/ 	.word	0x00004c80
        /*0918*/ 	.word	0x000000ff
        /*091c*/ 	.word	0x00000270
        /*0920*/ 	.short	0x010a
        /*0922*/ 	.byte	0x09
	.zero		1


	//   ....[131]....
        /*0924*/ 	.word	0x00004d50
        /*0928*/ 	.word	0x000000ff
        /*092c*/ 	.word	0x00000000
        /*0930*/ 	.short	0x010a
        /*0932*/ 	.byte	0x04
	.zero		1


	//   ....[132]....
        /*0934*/ 	.word	0x00004db0
        /*0938*/ 	.word	0x000000ff
        /*093c*/ 	.word	0x00000000
        /*0940*/ 	.short	0x010a
        /*0942*/ 	.byte	0x08
	.zero		1


	//   ....[133]....
        /*0944*/ 	.word	0x00004ee0
        /*0948*/ 	.word	0x000000ff
        /*094c*/ 	.word	0x00000000
        /*0950*/ 	.short	0x010a
        /*0952*/ 	.byte	0x04
	.zero		1


	//   ....[134]....
        /*0954*/ 	.word	0x000050a0
        /*0958*/ 	.word	0x000000ff
        /*095c*/ 	.word	0x00000000
        /*0960*/ 	.short	0x010a
        /*0962*/ 	.byte	0x05
	.zero		1


	//   ....[135]....
        /*0964*/ 	.word	0x00005130
        /*0968*/ 	.word	0x000000ff
        /*096c*/ 	.word	0x00000000
        /*0970*/ 	.short	0x010a
        /*0972*/ 	.byte	0x06
	.zero		1


	//   ....[136]....
        /*0974*/ 	.word	0x00005790
        /*0978*/ 	.word	0x000000ff
        /*097c*/ 	.word	0x00000250
        /*0980*/ 	.short	0x010a
        /*0982*/ 	.byte	0x11
	.zero		1


	//   ....[137]....
        /*0984*/ 	.word	0x00005ae0
        /*0988*/ 	.word	0x000000ff
        /*098c*/ 	.word	0x00000000
        /*0990*/ 	.short	0x0101
        /*0992*/ 	.byte	0x10
	.zero		1


	//   ....[138]....
        /*0994*/ 	.word	0x00005e10
        /*0998*/ 	.word	0x000000ff
        /*099c*/ 	.word	0x00000248
        /*09a0*/ 	.short	0x010a
        /*09a2*/ 	.byte	0x11
	.zero		1


	//   ....[139]....
        /*09a4*/ 	.word	0x00006140
        /*09a8*/ 	.word	0x000000ff
        /*09ac*/ 	.word	0x00000230
        /*09b0*/ 	.short	0x010a
        /*09b2*/ 	.byte	0x11
	.zero		1


	//   ....[140]....
        /*09b4*/ 	.word	0x000062f0
        /*09b8*/ 	.word	0x000000ff
        /*09bc*/ 	.word	0x00000220
        /*09c0*/ 	.short	0x010b
        /*09c2*/ 	.byte	0x11
	.zero		1


	//   ....[141]....
        /*09c4*/ 	.word	0x00006330
        /*09c8*/ 	.word	0x000000ff
        /*09cc*/ 	.word	0x00000000
        /*09d0*/ 	.short	0x0101
        /*09d2*/ 	.byte	0x30
	.zero		1


	//   ....[142]....
        /*09d4*/ 	.word	0x00006370
        /*09d8*/ 	.word	0x000000ff
        /*09dc*/ 	.word	0x00000238
        /*09e0*/ 	.short	0x010a
        /*09e2*/ 	.byte	0x11
	.zero		1


	//   ....[143]....
        /*09e4*/ 	.word	0x00006550
        /*09e8*/ 	.word	0x000000ff
        /*09ec*/ 	.word	0x00000228
        /*09f0*/ 	.short	0x010b
        /*09f2*/ 	.byte	0x11
	.zero		1


	//   ....[144]....
        /*09f4*/ 	.word	0x00006570
        /*09f8*/ 	.word	0x000000ff
        /*09fc*/ 	.word	0x00000000
        /*0a00*/ 	.short	0x0101
        /*0a02*/ 	.byte	0x14
	.zero		1


	//   ....[145]....
        /*0a04*/ 	.word	0x000065a0
        /*0a08*/ 	.word	0x000000ff
        /*0a0c*/ 	.word	0x00000230
        /*0a10*/ 	.short	0x010a
        /*0a12*/ 	.byte	0x11
	.zero		1


	//   ....[146]....
        /*0a14*/ 	.word	0x000065e0
        /*0a18*/ 	.word	0x00000000
        /*0a1c*/ 	.word	0x00000238
        /*0a20*/ 	.short	0x010a
        /*0a22*/ 	.byte	0xff
	.zero		1


	//   ....[147]....
        /*0a24*/ 	.word	0x00006970
        /*0a28*/ 	.word	0x000000ff
        /*0a2c*/ 	.word	0x00000250
        /*0a30*/ 	.short	0x010a
        /*0a32*/ 	.byte	0x34
	.zero		1


	//   ....[148]....
        /*0a34*/ 	.word	0x00006a70
        /*0a38*/ 	.word	0x000000ff
        /*0a3c*/ 	.word	0x00000000
        /*0a40*/ 	.short	0x0101
        /*0a42*/ 	.byte	0x04
	.zero		1


	//   ....[149]....
        /*0a44*/ 	.word	0x00007a60
        /*0a48*/ 	.word	0x00000000
        /*0a4c*/ 	.word	0x00000220
        /*0a50*/ 	.short	0x010a
        /*0a52*/ 	.byte	0xff
	.zero		1


	//   ....[150]....
        /*0a54*/ 	.word	0x00007a90
        /*0a58*/ 	.word	0x00000074
        /*0a5c*/ 	.word	0x00000260
        /*0a60*/ 	.short	0x010a
        /*0a62*/ 	.byte	0xff
	.zero		1


	//   ....[151]....
        /*0a64*/ 	.word	0x00007b80
        /*0a68*/ 	.word	0x00000000
        /*0a6c*/ 	.word	0x00000220
        /*0a70*/ 	.short	0x010a
        /*0a72*/ 	.byte	0xff
	.zero		1


	//   ....[152]....
        /*0a74*/ 	.word	0x00007c90
        /*0a78*/ 	.word	0x00000000
        /*0a7c*/ 	.word	0x00000000
        /*0a80*/ 	.short	0x0101
        /*0a82*/ 	.byte	0xff
	.zero		1


	//   ....[153]....
        /*0a84*/ 	.word	0x00007d10
        /*0a88*/ 	.word	0x00000074
        /*0a8c*/ 	.word	0x00000260
        /*0a90*/ 	.short	0x010a
        /*0a92*/ 	.byte	0xff
	.zero		1


	//   ....[154]....
        /*0a94*/ 	.word	0x00008880
        /*0a98*/ 	.word	0x00000002
        /*0a9c*/ 	.word	0x00000220
        /*0aa0*/ 	.short	0x010a
        /*0aa2*/ 	.byte	0xff
	.zero		1


	//   ....[155]....
        /*0aa4*/ 	.word	0x00008950
        /*0aa8*/ 	.word	0x00000002
        /*0aac*/ 	.word	0x00000220
        /*0ab0*/ 	.short	0x010a
        /*0ab2*/ 	.byte	0xff
	.zero		1


	//   ....[156]....
        /*0ab4*/ 	.word	0x00008a80
        /*0ab8*/ 	.word	0x00000002
        /*0abc*/ 	.word	0x00000000
        /*0ac0*/ 	.short	0x0101
        /*0ac2*/ 	.byte	0xff
	.zero		1


	//   ....[157]....
        /*0ac4*/ 	.word	0x00008ea0
        /*0ac8*/ 	.word	0x000000ff
        /*0acc*/ 	.word	0x00000000
        /*0ad0*/ 	.short	0x0101
        /*0ad2*/ 	.byte	0x05
	.zero		1


	//   ....[158]....
        /*0ad4*/ 	.word	0x000096a0
        /*0ad8*/ 	.word	0x00000003
        /*0adc*/ 	.word	0x00000110
        /*0ae0*/ 	.short	0x010a
        /*0ae2*/ 	.byte	0xff
	.zero		1


	//   ....[159]....
        /*0ae4*/ 	.word	0x00009700
        /*0ae8*/ 	.word	0x00000004
        /*0aec*/ 	.word	0x00000110
        /*0af0*/ 	.short	0x010a
        /*0af2*/ 	.byte	0xff
	.zero		1


	//   ....[160]....
        /*0af4*/ 	.word	0x00009760
        /*0af8*/ 	.word	0x00000002
        /*0afc*/ 	.word	0x00000250
        /*0b00*/ 	.short	0x010a
        /*0b02*/ 	.byte	0xff
	.zero		1


	//   ....[161]....
        /*0b04*/ 	.word	0x000097c0
        /*0b08*/ 	.word	0x00000000
        /*0b0c*/ 	.word	0x00000000
        /*0b10*/ 	.short	0x010a
        /*0b12*/ 	.byte	0xff
	.zero		1


	//   ....[162]....
        /*0b14*/ 	.word	0x00009820
        /*0b18*/ 	.word	0x00000000
        /*0b1c*/ 	.word	0x00000000
        /*0b20*/ 	.short	0x010a
        /*0b22*/ 	.byte	0xff
	.zero		1


	//   ....[163]....
        /*0b24*/ 	.word	0x00009880
        /*0b28*/ 	.word	0x00000000
        /*0b2c*/ 	.word	0x00000000
        /*0b30*/ 	.short	0x010a
        /*0b32*/ 	.byte	0xff
	.zero		1


	//   ....[164]....
        /*0b34*/ 	.word	0x000098e0
        /*0b38*/ 	.word	0x00000000
        /*0b3c*/ 	.word	0x00000000
        /*0b40*/ 	.short	0x010a
        /*0b42*/ 	.byte	0xff
	.zero		1


	//   ....[165]....
        /*0b44*/ 	.word	0x00009940
        /*0b48*/ 	.word	0x00000000
        /*0b4c*/ 	.word	0x00000000
        /*0b50*/ 	.short	0x010a
        /*0b52*/ 	.byte	0xff
	.zero		1


	//   ....[166]....
        /*0b54*/ 	.word	0x000099a0
        /*0b58*/ 	.word	0x00000000
        /*0b5c*/ 	.word	0x00000000
        /*0b60*/ 	.short	0x010a
        /*0b62*/ 	.byte	0xff
	.zero		1


	//   ....[167]....
        /*0b64*/ 	.word	0x00009a00
        /*0b68*/ 	.word	0x00000000
        /*0b6c*/ 	.word	0x00000000
        /*0b70*/ 	.short	0x010a
        /*0b72*/ 	.byte	0xff
	.zero		1


	//   ....[168]....
        /*0b74*/ 	.word	0x00009a60
        /*0b78*/ 	.word	0x00000000
        /*0b7c*/ 	.word	0x00000000
        /*0b80*/ 	.short	0x010a
        /*0b82*/ 	.byte	0xff
	.zero		1


	//   ....[169]....
        /*0b84*/ 	.word	0x00009ac0
        /*0b88*/ 	.word	0x00000000
        /*0b8c*/ 	.word	0x00000000
        /*0b90*/ 	.short	0x010a
        /*0b92*/ 	.byte	0xff
	.zero		1


	//   ....[170]....
        /*0b94*/ 	.word	0x00009b20
        /*0b98*/ 	.word	0x00000000
        /*0b9c*/ 	.word	0x00000000
        /*0ba0*/ 	.short	0x010a
        /*0ba2*/ 	.byte	0xff
	.zero		1


	//   ....[171]....
        /*0ba4*/ 	.word	0x00009b80
        /*0ba8*/ 	.word	0x00000000
        /*0bac*/ 	.word	0x00000000
        /*0bb0*/ 	.short	0x010a
        /*0bb2*/ 	.byte	0xff
	.zero		1


	//   ....[172]....
        /*0bb4*/ 	.word	0x00009be0
        /*0bb8*/ 	.word	0x00000000
        /*0bbc*/ 	.word	0x00000000
        /*0bc0*/ 	.short	0x010a
        /*0bc2*/ 	.byte	0xff
	.zero		1


	//   ....[173]....
        /*0bc4*/ 	.word	0x00009c40
        /*0bc8*/ 	.word	0x00000000
        /*0bcc*/ 	.word	0x00000000
        /*0bd0*/ 	.short	0x010a
        /*0bd2*/ 	.byte	0xff
	.zero		1


	//   ....[174]....
        /*0bd4*/ 	.word	0x00009ca0
        /*0bd8*/ 	.word	0x00000000
        /*0bdc*/ 	.word	0x00000000
        /*0be0*/ 	.short	0x010a
        /*0be2*/ 	.byte	0xff
	.zero		1


	//   ....[175]....
        /*0be4*/ 	.word	0x00009d00
        /*0be8*/ 	.word	0x00000000
        /*0bec*/ 	.word	0x00000000
        /*0bf0*/ 	.short	0x010a
        /*0bf2*/ 	.byte	0xff
	.zero		1


	//   ....[176]....
        /*0bf4*/ 	.word	0x00009d60
        /*0bf8*/ 	.word	0x00000000
        /*0bfc*/ 	.word	0x00000000
        /*0c00*/ 	.short	0x010a
        /*0c02*/ 	.byte	0xff
	.zero		1


	//   ....[177]....
        /*0c04*/ 	.word	0x00009dc0
        /*0c08*/ 	.word	0x00000000
        /*0c0c*/ 	.word	0x00000000
        /*0c10*/ 	.short	0x010a
        /*0c12*/ 	.byte	0xff
	.zero		1


	//   ....[178]....
        /*0c14*/ 	.word	0x00009e20
        /*0c18*/ 	.word	0x00000000
        /*0c1c*/ 	.word	0x00000000
        /*0c20*/ 	.short	0x010a
        /*0c22*/ 	.byte	0xff
	.zero		1


	//   ....[179]....
        /*0c24*/ 	.word	0x00009e80
        /*0c28*/ 	.word	0x00000000
        /*0c2c*/ 	.word	0x00000000
        /*0c30*/ 	.short	0x010a
        /*0c32*/ 	.byte	0xff
	.zero		1


	//   ....[180]....
        /*0c34*/ 	.word	0x00009ee0
        /*0c38*/ 	.word	0x00000000
        /*0c3c*/ 	.word	0x00000000
        /*0c40*/ 	.short	0x010a
        /*0c42*/ 	.byte	0xff
	.zero		1


	//   ....[181]....
        /*0c44*/ 	.word	0x00009f40
        /*0c48*/ 	.word	0x00000000
        /*0c4c*/ 	.word	0x00000000
        /*0c50*/ 	.short	0x010a
        /*0c52*/ 	.byte	0xff
	.zero		1


	//   ....[182]....
        /*0c54*/ 	.word	0x00009fa0
        /*0c58*/ 	.word	0x00000000
        /*0c5c*/ 	.word	0x00000000
        /*0c60*/ 	.short	0x010a
        /*0c62*/ 	.byte	0xff
	.zero		1


	//   ....[183]....
        /*0c64*/ 	.word	0x0000a000
        /*0c68*/ 	.word	0x00000000
        /*0c6c*/ 	.word	0x00000000
        /*0c70*/ 	.short	0x010a
        /*0c72*/ 	.byte	0xff
	.zero		1


	//   ....[184]....
        /*0c74*/ 	.word	0x0000a060
        /*0c78*/ 	.word	0x00000000
        /*0c7c*/ 	.word	0x00000000
        /*0c80*/ 	.short	0x010a
        /*0c82*/ 	.byte	0xff
	.zero		1


	//   ....[185]....
        /*0c84*/ 	.word	0x0000a0c0
        /*0c88*/ 	.word	0x00000000
        /*0c8c*/ 	.word	0x00000000
        /*0c90*/ 	.short	0x010a
        /*0c92*/ 	.byte	0xff
	.zero		1


	//   ....[186]....
        /*0c94*/ 	.word	0x0000a120
        /*0c98*/ 	.word	0x00000000
        /*0c9c*/ 	.word	0x00000000
        /*0ca0*/ 	.short	0x010a
        /*0ca2*/ 	.byte	0xff
	.zero		1


	//   ....[187]....
        /*0ca4*/ 	.word	0x0000a180
        /*0ca8*/ 	.word	0x00000000
        /*0cac*/ 	.word	0x00000000
        /*0cb0*/ 	.short	0x010a
        /*0cb2*/ 	.byte	0xff
	.zero		1


	//   ....[188]....
        /*0cb4*/ 	.word	0x0000a1e0
        /*0cb8*/ 	.word	0x00000000
        /*0cbc*/ 	.word	0x00000000
        /*0cc0*/ 	.short	0x010a
        /*0cc2*/ 	.byte	0xff
	.zero		1


	//   ....[189]....
        /*0cc4*/ 	.word	0x0000a240
        /*0cc8*/ 	.word	0x00000000
        /*0ccc*/ 	.word	0x00000000
        /*0cd0*/ 	.short	0x010a
        /*0cd2*/ 	.byte	0xff
	.zero		1


	//   ....[190]....
        /*0cd4*/ 	.word	0x0000a2a0
        /*0cd8*/ 	.word	0x00000000
        /*0cdc*/ 	.word	0x00000000
        /*0ce0*/ 	.short	0x010a
        /*0ce2*/ 	.byte	0xff
	.zero		1


	//   ....[191]....
        /*0ce4*/ 	.word	0x0000a300
        /*0ce8*/ 	.word	0x00000000
        /*0cec*/ 	.word	0x00000000
        /*0cf0*/ 	.short	0x010a
        /*0cf2*/ 	.byte	0xff
	.zero		1


	//   ....[192]....
        /*0cf4*/ 	.word	0x0000a360
        /*0cf8*/ 	.word	0x00000000
        /*0cfc*/ 	.word	0x00000000
        /*0d00*/ 	.short	0x010a
        /*0d02*/ 	.byte	0xff
	.zero		1


	//   ....[193]....
        /*0d04*/ 	.word	0x0000a3c0
        /*0d08*/ 	.word	0x00000000
        /*0d0c*/ 	.word	0x00000000
        /*0d10*/ 	.short	0x010a
        /*0d12*/ 	.byte	0xff
	.zero		1


	//   ....[194]....
        /*0d14*/ 	.word	0x0000a420
        /*0d18*/ 	.word	0x00000004
        /*0d1c*/ 	.word	0x00000258
        /*0d20*/ 	.short	0x010a
        /*0d22*/ 	.byte	0xff
	.zero		1


	//   ....[195]....
        /*0d24*/ 	.word	0x0000a480
        /*0d28*/ 	.word	0x00000004
        /*0d2c*/ 	.word	0x00000250
        /*0d30*/ 	.short	0x010a
        /*0d32*/ 	.byte	0xff
	.zero		1


	//   ....[196]....
        /*0d34*/ 	.word	0x0000a4e0
        /*0d38*/ 	.word	0x00000000
        /*0d3c*/ 	.word	0x00000250
        /*0d40*/ 	.short	0x010a
        /*0d42*/ 	.byte	0xff
	.zero		1


	//   ....[197]....
        /*0d44*/ 	.word	0x0000a540
        /*0d48*/ 	.word	0x00000004
        /*0d4c*/ 	.word	0x00000270
        /*0d50*/ 	.short	0x010a
        /*0d52*/ 	.byte	0xff
	.zero		1


	//   ....[198]....
        /*0d54*/ 	.word	0x0000a5a0
        /*0d58*/ 	.word	0x00000000
        /*0d5c*/ 	.word	0x00000000
        /*0d60*/ 	.short	0x010a
        /*0d62*/ 	.byte	0xff
	.zero		1


	//   ....[199]....
        /*0d64*/ 	.word	0x0000a600
        /*0d68*/ 	.word	0x00000000
        /*0d6c*/ 	.word	0x00000000
        /*0d70*/ 	.short	0x010a
        /*0d72*/ 	.byte	0xff
	.zero		1


	//   ....[200]....
        /*0d74*/ 	.word	0x0000a660
        /*0d78*/ 	.word	0x00000000
        /*0d7c*/ 	.word	0x00000000
        /*0d80*/ 	.short	0x010a
        /*0d82*/ 	.byte	0xff
	.zero		1


	//   ....[201]....
        /*0d84*/ 	.word	0x0000a6c0
        /*0d88*/ 	.word	0x00000009
        /*0d8c*/ 	.word	0x00000250
        /*0d90*/ 	.short	0x010a
        /*0d92*/ 	.byte	0xff
	.zero		1


	//   ....[202]....
        /*0d94*/ 	.word	0x0000a720
        /*0d98*/ 	.word	0x00000000
        /*0d9c*/ 	.word	0x00000248
        /*0da0*/ 	.short	0x010a
        /*0da2*/ 	.byte	0xff
	.zero		1


	//   ....[203]....
        /*0da4*/ 	.word	0x0000a780
        /*0da8*/ 	.word	0x00000000
        /*0dac*/ 	.word	0x00000230
        /*0db0*/ 	.short	0x010a
        /*0db2*/ 	.byte	0xff
	.zero		1


	//   ....[204]....
        /*0db4*/ 	.word	0x0000a7e0
        /*0db8*/ 	.word	0x00000000
        /*0dbc*/ 	.word	0x00000238
        /*0dc0*/ 	.short	0x010a
        /*0dc2*/ 	.byte	0xff
	.zero		1


	//   ....[205]....
        /*0dc4*/ 	.word	0x0000a840
        /*0dc8*/ 	.word	0x00000000
        /*0dcc*/ 	.word	0x00000230
        /*0dd0*/ 	.short	0x010a
        /*0dd2*/ 	.byte	0xff
	.zero		1


	//   ....[206]....
        /*0dd4*/ 	.word	0x0000a8a0
        /*0dd8*/ 	.word	0x00000000
        /*0ddc*/ 	.word	0x00000250
        /*0de0*/ 	.short	0x010a
        /*0de2*/ 	.byte	0xff
	.zero		1


	//   ....[207]....
        /*0de4*/ 	.word	0x0000a8f0
        /*0de8*/ 	.word	0x00000000
        /*0dec*/ 	.word	0x00000220
        /*0df0*/ 	.short	0x010a
        /*0df2*/ 	.byte	0xff
	.zero		1


	//   ....[208]....
        /*0df4*/ 	.word	0x0000a940
        /*0df8*/ 	.word	0x00000074
        /*0dfc*/ 	.word	0x00000260
        /*0e00*/ 	.short	0x010a
        /*0e02*/ 	.byte	0xff
	.zero		1


	//   ....[209]....
        /*0e04*/ 	.word	0x0000a990
        /*0e08*/ 	.word	0x00000002
        /*0e0c*/ 	.word	0x00000220
        /*0e10*/ 	.short	0x010a
        /*0e12*/ 	.byte	0xff
	.zero		1


	//----- nvinfo : EIATTR_NUM_MBARRIERS
	.align		4
.L_47:
        /*0e14*/ 	.byte	0x03, 0x38
        /*0e16*/ 	.short	0x0050


	//----- nvinfo : EIATTR_EXIT_INSTR_OFFSETS
	.align		4
        /*0e18*/ 	.byte	0x04, 0x1c
        /*0e1a*/ 	.short	(.L_49 - .L_48)


	//   ....[0]....
.L_48:
        /*0e1c*/ 	.word	0x00004410


	//   ....[1]....
        /*0e20*/ 	.word	0x000046a0


	//   ....[2]....
        /*0e24*/ 	.word	0x00004700


	//   ....[3]....
        /*0e28*/ 	.word	0x000053a0


	//   ....[4]....
        /*0e2c*/ 	.word	0x00006610


	//   ....[5]....
        /*0e30*/ 	.word	0x00006650


	//   ....[6]....
        /*0e34*/ 	.word	0x00009680


	//----- nvinfo : EIATTR_MAX_THREADS
	.align		4
.L_49:
        /*0e38*/ 	.byte	0x04, 0x05
        /*0e3a*/ 	.short	(.L_51 - .L_50)
.L_50:
        /*0e3c*/ 	.word	0x00000100
        /*0e40*/ 	.word	0x00000001
        /*0e44*/ 	.word	0x00000001


	//----- nvinfo : EIATTR_CRS_STACK_SIZE
	.align		4
.L_51:
        /*0e48*/ 	.byte	0x04, 0x1e
        /*0e4a*/ 	.short	(.L_53 - .L_52)
.L_52:
        /*0e4c*/ 	.word	0x00000000


	//----- nvinfo : EIATTR_CBANK_PARAM_SIZE
	.align		4
.L_53:
        /*0e50*/ 	.byte	0x03, 0x19
        /*0e52*/ 	.short	0x0900


	//----- nvinfo : EIATTR_PARAM_CBANK
	.align		4
        /*0e54*/ 	.byte	0x04, 0x0a
        /*0e56*/ 	.short	(.L_55 - .L_54)
	.align		4
.L_54:
        /*0e58*/ 	.word	index@(.nv.constant0._ZN7cutlass13device_kernelINS_4conv6kernel13ConvUniversalINS1_16ConvProblemShapeILNS1_8OperatorE2ELi3EEENS1_10collective14CollectiveConvINS1_47MainloopSm100TmaUmmaWarpSpecializedImplicitGemmILS5_2ELi34ELi3ELi1ELi2EN4cute5tupleIJNSA_1CILi2EEENSC_ILi1EEESE_EEEEENSB_IJNSC_ILi64EEENSB_IJNSC_ILi128EEEEEENSB_IJNSC_ILi32EEEEEEEEENS_12float_e4m3_tESN_NSA_8TiledMMAINSA_8MMA_AtomIJNSA_10MMA_TraitsINSA_19SM100_MMA_F8F6F4_SSEJSN_SN_fSH_SI_NSA_17integral_constantINSA_4UMMA5MajorELSU_1EEESV_NSS_INST_7ScaleInELSW_0EEESX_EEEEEENSA_6LayoutINSB_IJSE_SE_SE_EEENSB_IJNSC_ILi0EEES12_S12_EEEEENSB_IJNSA_10UnderscoreES15_S15_EEEEENS7_6detail27Sm100ImplicitGemmTileTraitsINSA_13SM90_TMA_LOADENSA_14ComposedLayoutINSA_7SwizzleILi2ELi4ELi3EEENSA_18smem_ptr_flag_bitsILi8EEENS10_INSB_IJSH_NSC_ILi8EEEEEENSB_IJSE_SH_EEEEEEEvEENS19_INSA_30SM90_TMA_LOAD_IM2COL_MULTICASTENS1B_INS1C_ILi3ELi4ELi3EEES1F_NS10_INSB_IJSI_S1G_EEENSB_IJSE_SI_EEEEEEEvEEEENS_8epilogue10collective18CollectiveEpilogueINS1U_23Sm100TmaWarpSpecializedILi2ELi2ELi32ELb0ELb0EEEJSM_NSB_IJNS10_ISH_SE_EES1Z_EEESN_NSB_IJlNSB_IJSE_lllEEES12_EEESN_S22_NS1U_6fusion15FusionCallbacksIS1Y_NS23_17LinearCombinationISN_fSN_fLNS_15FloatRoundStyleE2EEESM_S20_JEEENSA_5SM1004TMEM4LOAD26SM100_TMEM_LOAD_16dp32b32xES1A_NS1B_IS1D_S1F_NS10_INSB_IJS1G_SH_EEENSB_IJSH_SE_EEEEEEENSA_39AutoVectorizingCopyWithAssumedAlignmentILi128EEENSA_14SM90_TMA_STOREES2G_S2I_S2I_EEEvvEEEEvNT_6ParamsE)
        /*0e5c*/ 	.short	0x0380
        /*0e5e*/ 	.short	0x0900


	//----- nvinfo : EIATTR_SW_WAR
	.align		4
.L_55:
        /*0e60*/ 	.byte	0x04, 0x36
        /*0e62*/ 	.short	(.L_57 - .L_56)
.L_56:
        /*0e64*/ 	.word	0x00000008
.L_57:


//--------------------- .nv.callgraph             --------------------------
	.section	.nv.callgraph,"",@"SHT_CUDA_CALLGRAPH"
	.align	4
	.sectionentsize	8
	.align		4
        /*0000*/ 	.word	0x00000000
	.align		4
        /*0004*/ 	.word	0xffffffff
	.align		4
        /*0008*/ 	.word	index@(_ZN7cutlass13device_kernelINS_4conv6kernel13ConvUniversalINS1_16ConvProblemShapeILNS1_8OperatorE2ELi3EEENS1_10collective14CollectiveConvINS1_47MainloopSm100TmaUmmaWarpSpecializedImplicitGemmILS5_2ELi34ELi3ELi1ELi2EN4cute5tupleIJNSA_1CILi2EEENSC_ILi1EEESE_EEEEENSB_IJNSC_ILi64EEENSB_IJNSC_ILi128EEEEEENSB_IJNSC_ILi32EEEEEEEEENS_12float_e4m3_tESN_NSA_8TiledMMAINSA_8MMA_AtomIJNSA_10MMA_TraitsINSA_19SM100_MMA_F8F6F4_SSEJSN_SN_fSH_SI_NSA_17integral_constantINSA_4UMMA5MajorELSU_1EEESV_NSS_INST_7ScaleInELSW_0EEESX_EEEEEENSA_6LayoutINSB_IJSE_SE_SE_EEENSB_IJNSC_ILi0EEES12_S12_EEEEENSB_IJNSA_10UnderscoreES15_S15_EEEEENS7_6detail27Sm100ImplicitGemmTileTraitsINSA_13SM90_TMA_LOADENSA_14ComposedLayoutINSA_7SwizzleILi2ELi4ELi3EEENSA_18smem_ptr_flag_bitsILi8EEENS10_INSB_IJSH_NSC_ILi8EEEEEENSB_IJSE_SH_EEEEEEEvEENS19_INSA_30SM90_TMA_LOAD_IM2COL_MULTICASTENS1B_INS1C_ILi3ELi4ELi3EEES1F_NS10_INSB_IJSI_S1G_EEENSB_IJSE_SI_EEEEEEEvEEEENS_8epilogue10collective18CollectiveEpilogueINS1U_23Sm100TmaWarpSpecializedILi2ELi2ELi32ELb0ELb0EEEJSM_NSB_IJNS10_ISH_SE_EES1Z_EEESN_NSB_IJlNSB_IJSE_lllEEES12_EEESN_S22_NS1U_6fusion15FusionCallbacksIS1Y_NS23_17LinearCombinationISN_fSN_fLNS_15FloatRoundStyleE2EEESM_S20_JEEENSA_5SM1004TMEM4LOAD26SM100_TMEM_LOAD_16dp32b32xES1A_NS1B_IS1D_S1F_NS10_INSB_IJS1G_SH_EEENSB_IJSH_SE_EEEEEEENSA_39AutoVectorizingCopyWithAssumedAlignmentILi128EEENSA_14SM90_TMA_STOREES2G_S2I_S2I_EEEvvEEEEvNT_6ParamsE)
	.align		4
        /*000c*/ 	.word	index@(__assertfail)
	.align		4
        /*0010*/ 	.word	0x00000000
	.align		4
        /*0014*/ 	.word	0xfffffffe
	.align		4
        /*0018*/ 	.word	0x00000000
	.align		4
        /*001c*/ 	.word	0xfffffffd
	.align		4
        /*0020*/ 	.word	0x00000000
	.align		4
        /*0024*/ 	.word	0xfffffffc


//--------------------- .nv.constant4             --------------------------
	.section	.nv.constant4,"a",@progbits
	.align	8
	.align		8
.nv.constant4:
        /*0000*/ 	.dword	__assertfail
	.align		8
        /*0008*/ 	.dword	__unnamed_1
	.align		8
        /*0010*/ 	.dword	__unnamed_2
	.align		8
        /*0018*/ 	.dword	_ZN39_INTERNAL_6fd1cd56_4_k_cu_11a290c3_33494cuda3std3__45__cpo5beginE
	.align		8
        /*0020*/ 	.dword	_ZN39_INTERNAL_6fd1cd56_4_k_cu_11a290c3_33494cuda3std3__45__cpo3endE
	.align		8
        /*0028*/ 	.dword	_ZN39_INTERNAL_6fd1cd56_4_k_cu_11a290c3_33494cuda3std3__45__cpo6cbeginE
	.align		8
        /*0030*/ 	.dword	_ZN39_INTERNAL_6fd1cd56_4_k_cu_11a290c3_33494cuda3std3__45__cpo4cendE
	.align		8
        /*0038*/ 	.dword	_ZN39_INTERNAL_6fd1cd56_4_k_cu_11a290c3_33494cuda3std3__441_GLOBAL__N__6fd1cd56_4_k_cu_11a290c3_33496ignoreE
	.align		8
        /*0040*/ 	.dword	_ZN39_INTERNAL_6fd1cd56_4_k_cu_11a290c3_33494cuda3std3__419piecewise_constructE
	.align		8
        /*0048*/ 	.dword	_ZN39_INTERNAL_6fd1cd56_4_k_cu_11a290c3_33494cuda3std3__48in_placeE
	.align		8
        /*0050*/ 	.dword	_ZN39_INTERNAL_6fd1cd56_4_k_cu_11a290c3_33494cuda3std6ranges3__45__cpo4swapE
	.align		8
        /*0058*/ 	.dword	_ZN39_INTERNAL_6fd1cd56_4_k_cu_11a290c3_33494cuda3std6ranges3__45__cpo9iter_moveE
	.align		8
        /*0060*/ 	.dword	_ZN39_INTERNAL_6fd1cd56_4_k_cu_11a290c3_33494cute7productE
	.align		8
        /*0068*/ 	.dword	_ZN39_INTERNAL_6fd1cd56_4_k_cu_11a290c3_33494cute1_E
	.align		8
        /*0070*/ 	.dword	$str$27
	.align		8
        /*0078*/ 	.dword	$str$28
	.align		8
        /*0080*/ 	.dword	$str$29
	.align		8
        /*0088*/ 	.dword	$str$30


//--------------------- .text._ZN7cutlass13device_kernelINS_4conv6kernel13ConvUniversalINS1_16ConvProblemShapeILNS1_8OperatorE2ELi3EEENS1_10collective14CollectiveConvINS1_47MainloopSm100TmaUmmaWarpSpecializedImplicitGemmILS5_2ELi34ELi3ELi1ELi2EN4cute5tupleIJNSA_1CILi2EEENSC_ILi1EEESE_EEEEENSB_IJNSC_ILi64EEENSB_IJNSC_ILi128EEEEEENSB_IJNSC_ILi32EEEEEEEEENS_12float_e4m3_tESN_NSA_8TiledMMAINSA_8MMA_AtomIJNSA_10MMA_TraitsINSA_19SM100_MMA_F8F6F4_SSEJSN_SN_fSH_SI_NSA_17integral_constantINSA_4UMMA5MajorELSU_1EEESV_NSS_INST_7ScaleInELSW_0EEESX_EEEEEENSA_6LayoutINSB_IJSE_SE_SE_EEENSB_IJNSC_ILi0EEES12_S12_EEEEENSB_IJNSA_10UnderscoreES15_S15_EEEEENS7_6detail27Sm100ImplicitGemmTileTraitsINSA_13SM90_TMA_LOADENSA_14ComposedLayoutINSA_7SwizzleILi2ELi4ELi3EEENSA_18smem_ptr_flag_bitsILi8EEENS10_INSB_IJSH_NSC_ILi8EEEEEENSB_IJSE_SH_EEEEEEEvEENS19_INSA_30SM90_TMA_LOAD_IM2COL_MULTICASTENS1B_INS1C_ILi3ELi4ELi3EEES1F_NS10_INSB_IJSI_S1G_EEENSB_IJSE_SI_EEEEEEEvEEEENS_8epilogue10collective18CollectiveEpilogueINS1U_23Sm100TmaWarpSpecializedILi2ELi2ELi32ELb0ELb0EEEJSM_NSB_IJNS10_ISH_SE_EES1Z_EEESN_NSB_IJlNSB_IJSE_lllEEES12_EEESN_S22_NS1U_6fusion15FusionCallbacksIS1Y_NS23_17LinearCombinationISN_fSN_fLNS_15FloatRoundStyleE2EEESM_S20_JEEENSA_5SM1004TMEM4LOAD26SM100_TMEM_LOAD_16dp32b32xES1A_NS1B_IS1D_S1F_NS10_INSB_IJS1G_SH_EEENSB_IJSH_SE_EEEEEEENSA_39AutoVectorizingCopyWithAssumedAlignmentILi128EEENSA_14SM90_TMA_STOREES2G_S2I_S2I_EEEvvEEEEvNT_6ParamsE --------------------------
	.section	.text._ZN7cutlass13device_kernelINS_4conv6kernel13ConvUniversalINS1_16ConvProblemShapeILNS1_8OperatorE2ELi3EEENS1_10collective14CollectiveConvINS1_47MainloopSm100TmaUmmaWarpSpecializedImplicitGemmILS5_2ELi34ELi3ELi1ELi2EN4cute5tupleIJNSA_1CILi2EEENSC_ILi1EEESE_EEEEENSB_IJNSC_ILi64EEENSB_IJNSC_ILi128EEEEEENSB_IJNSC_ILi32EEEEEEEEENS_12float_e4m3_tESN_NSA_8TiledMMAINSA_8MMA_AtomIJNSA_10MMA_TraitsINSA_19SM100_MMA_F8F6F4_SSEJSN_SN_fSH_SI_NSA_17integral_constantINSA_4UMMA5MajorELSU_1EEESV_NSS_INST_7ScaleInELSW_0EEESX_EEEEEENSA_6LayoutINSB_IJSE_SE_SE_EEENSB_IJNSC_ILi0EEES12_S12_EEEEENSB_IJNSA_10UnderscoreES15_S15_EEEEENS7_6detail27Sm100ImplicitGemmTileTraitsINSA_13SM90_TMA_LOADENSA_14ComposedLayoutINSA_7SwizzleILi2ELi4ELi3EEENSA_18smem_ptr_flag_bitsILi8EEENS10_INSB_IJSH_NSC_ILi8EEEEEENSB_IJSE_SH_EEEEEEEvEENS19_INSA_30SM90_TMA_LOAD_IM2COL_MULTICASTENS1B_INS1C_ILi3ELi4ELi3EEES1F_NS10_INSB_IJSI_S1G_EEENSB_IJSE_SI_EEEEEEEvEEEENS_8epilogue10collective18CollectiveEpilogueINS1U_23Sm100TmaWarpSpecializedILi2ELi2ELi32ELb0ELb0EEEJSM_NSB_IJNS10_ISH_SE_EES1Z_EEESN_NSB_IJlNSB_IJSE_lllEEES12_EEESN_S22_NS1U_6fusion15FusionCallbacksIS1Y_NS23_17LinearCombinationISN_fSN_fLNS_15FloatRoundStyleE2EEESM_S20_JEEENSA_5SM1004TMEM4LOAD26SM100_TMEM_LOAD_16dp32b32xES1A_NS1B_IS1D_S1F_NS10_INSB_IJS1G_SH_EEENSB_IJSH_SE_EEEEEEENSA_39AutoVectorizingCopyWithAssumedAlignmentILi128EEENSA_14SM90_TMA_STOREES2G_S2I_S2I_EEEvvEEEEvNT_6ParamsE,"ax",@progbits
	.align	128
.text._ZN7cutlass13device_kernelINS_4conv6kernel13ConvUniversalINS1_16ConvProblemShapeILNS1_8OperatorE2ELi3EEENS1_10collective14CollectiveConvINS1_47MainloopSm100TmaUmmaWarpSpecializedImplicitGemmILS5_2ELi34ELi3ELi1ELi2EN4cute5tupleIJNSA_1CILi2EEENSC_ILi1EEESE_EEEEENSB_IJNSC_ILi64EEENSB_IJNSC_ILi128EEEEEENSB_IJNSC_ILi32EEEEEEEEENS_12float_e4m3_tESN_NSA_8TiledMMAINSA_8MMA_AtomIJNSA_10MMA_TraitsINSA_19SM100_MMA_F8F6F4_SSEJSN_SN_fSH_SI_NSA_17integral_constantINSA_4UMMA5MajorELSU_1EEESV_NSS_INST_7ScaleInELSW_0EEESX_EEEEEENSA_6LayoutINSB_IJSE_SE_SE_EEENSB_IJNSC_ILi0EEES12_S12_EEEEENSB_IJNSA_10UnderscoreES15_S15_EEEEENS7_6detail27Sm100ImplicitGemmTileTraitsINSA_13SM90_TMA_LOADENSA_14ComposedLayoutINSA_7SwizzleILi2ELi4ELi3EEENSA_18smem_ptr_flag_bitsILi8EEENS10_INSB_IJSH_NSC_ILi8EEEEEENSB_IJSE_SH_EEEEEEEvEENS19_INSA_30SM90_TMA_LOAD_IM2COL_MULTICASTENS1B_INS1C_ILi3ELi4ELi3EEES1F_NS10_INSB_IJSI_S1G_EEENSB_IJSE_SI_EEEEEEEvEEEENS_8epilogue10collective18CollectiveEpilogueINS1U_23Sm100TmaWarpSpecializedILi2ELi2ELi32ELb0ELb0EEEJSM_NSB_IJNS10_ISH_SE_EES1Z_EEESN_NSB_IJlNSB_IJSE_lllEEES12_EEESN_S22_NS1U_6fusion15FusionCallbacksIS1Y_NS23_17LinearCombinationISN_fSN_fLNS_15FloatRoundStyleE2EEESM_S20_JEEENSA_5SM1004TMEM4LOAD26SM100_TMEM_LOAD_16dp32b32xES1A_NS1B_IS1D_S1F_NS10_INSB_IJS1G_SH_EEENSB_IJSH_SE_EEEEEEENSA_39AutoVectorizingCopyWithAssumedAlignmentILi128EEENSA_14SM90_TMA_STOREES2G_S2I_S2I_EEEvvEEEEvNT_6ParamsE:
        .type           _ZN7cutlass13device_kernelINS_4conv6kernel13ConvUniversalINS1_16ConvProblemShapeILNS1_8OperatorE2ELi3EEENS1_10collective14CollectiveConvINS1_47MainloopSm100TmaUmmaWarpSpecializedImplicitGemmILS5_2ELi34ELi3ELi1ELi2EN4cute5tupleIJNSA_1CILi2EEENSC_ILi1EEESE_EEEEENSB_IJNSC_ILi64EEENSB_IJNSC_ILi128EEEEEENSB_IJNSC_ILi32EEEEEEEEENS_12float_e4m3_tESN_NSA_8TiledMMAINSA_8MMA_AtomIJNSA_10MMA_TraitsINSA_19SM100_MMA_F8F6F4_SSEJSN_SN_fSH_SI_NSA_17integral_constantINSA_4UMMA5MajorELSU_1EEESV_NSS_INST_7ScaleInELSW_0EEESX_EEEEEENSA_6LayoutINSB_IJSE_SE_SE_EEENSB_IJNSC_ILi0EEES12_S12_EEEEENSB_IJNSA_10UnderscoreES15_S15_EEEEENS7_6detail27Sm100ImplicitGemmTileTraitsINSA_13SM90_TMA_LOADENSA_14ComposedLayoutINSA_7SwizzleILi2ELi4ELi3EEENSA_18smem_ptr_flag_bitsILi8EEENS10_INSB_IJSH_NSC_ILi8EEEEEENSB_IJSE_SH_EEEEEEEvEENS19_INSA_30SM90_TMA_LOAD_IM2COL_MULTICASTENS1B_INS1C_ILi3ELi4ELi3EEES1F_NS10_INSB_IJSI_S1G_EEENSB_IJSE_SI_EEEEEEEvEEEENS_8epilogue10collective18CollectiveEpilogueINS1U_23Sm100TmaWarpSpecializedILi2ELi2ELi32ELb0ELb0EEEJSM_NSB_IJNS10_ISH_SE_EES1Z_EEESN_NSB_IJlNSB_IJSE_lllEEES12_EEESN_S22_NS1U_6fusion15FusionCallbacksIS1Y_NS23_17LinearCombinationISN_fSN_fLNS_15FloatRoundStyleE2EEESM_S20_JEEENSA_5SM1004TMEM4LOAD26SM100_TMEM_LOAD_16dp32b32xES1A_NS1B_IS1D_S1F_NS10_INSB_IJS1G_SH_EEENSB_IJSH_SE_EEEEEEENSA_39AutoVectorizingCopyWithAssumedAlignmentILi128EEENSA_14SM90_TMA_STOREES2G_S2I_S2I_EEEvvEEEEvNT_6ParamsE,@function
        .size           _ZN7cutlass13device_kernelINS_4conv6kernel13ConvUniversalINS1_16ConvProblemShapeILNS1_8OperatorE2ELi3EEENS1_10collective14CollectiveConvINS1_47MainloopSm100TmaUmmaWarpSpecializedImplicitGemmILS5_2ELi34ELi3ELi1ELi2EN4cute5tupleIJNSA_1CILi2EEENSC_ILi1EEESE_EEEEENSB_IJNSC_ILi64EEENSB_IJNSC_ILi128EEEEEENSB_IJNSC_ILi32EEEEEEEEENS_12float_e4m3_tESN_NSA_8TiledMMAINSA_8MMA_AtomIJNSA_10MMA_TraitsINSA_19SM100_MMA_F8F6F4_SSEJSN_SN_fSH_SI_NSA_17integral_constantINSA_4UMMA5MajorELSU_1EEESV_NSS_INST_7ScaleInELSW_0EEESX_EEEEEENSA_6LayoutINSB_IJSE_SE_SE_EEENSB_IJNSC_ILi0EEES12_S12_EEEEENSB_IJNSA_10UnderscoreES15_S15_EEEEENS7_6detail27Sm100ImplicitGemmTileTraitsINSA_13SM90_TMA_LOADENSA_14ComposedLayoutINSA_7SwizzleILi2ELi4ELi3EEENSA_18smem_ptr_flag_bitsILi8EEENS10_INSB_IJSH_NSC_ILi8EEEEEENSB_IJSE_SH_EEEEEEEvEENS19_INSA_30SM90_TMA_LOAD_IM2COL_MULTICASTENS1B_INS1C_ILi3ELi4ELi3EEES1F_NS10_INSB_IJSI_S1G_EEENSB_IJSE_SI_EEEEEEEvEEEENS_8epilogue10collective18CollectiveEpilogueINS1U_23Sm100TmaWarpSpecializedILi2ELi2ELi32ELb0ELb0EEEJSM_NSB_IJNS10_ISH_SE_EES1Z_EEESN_NSB_IJlNSB_IJSE_lllEEES12_EEESN_S22_NS1U_6fusion15FusionCallbacksIS1Y_NS23_17LinearCombinationISN_fSN_fLNS_15FloatRoundStyleE2EEESM_S20_JEEENSA_5SM1004TMEM4LOAD26SM100_TMEM_LOAD_16dp32b32xES1A_NS1B_IS1D_S1F_NS10_INSB_IJS1G_SH_EEENSB_IJSH_SE_EEEEEEENSA_39AutoVectorizingCopyWithAssumedAlignmentILi128EEENSA_14SM90_TMA_STOREES2G_S2I_S2I_EEEvvEEEEvNT_6ParamsE,(.L_x_231 - _ZN7cutlass13device_kernelINS_4conv6kernel13ConvUniversalINS1_16ConvProblemShapeILNS1_8OperatorE2ELi3EEENS1_10collective14CollectiveConvINS1_47MainloopSm100TmaUmmaWarpSpecializedImplicitGemmILS5_2ELi34ELi3ELi1ELi2EN4cute5tupleIJNSA_1CILi2EEENSC_ILi1EEESE_EEEEENSB_IJNSC_ILi64EEENSB_IJNSC_ILi128EEEEEENSB_IJNSC_ILi32EEEEEEEEENS_12float_e4m3_tESN_NSA_8TiledMMAINSA_8MMA_AtomIJNSA_10MMA_TraitsINSA_19SM100_MMA_F8F6F4_SSEJSN_SN_fSH_SI_NSA_17integral_constantINSA_4UMMA5MajorELSU_1EEESV_NSS_INST_7ScaleInELSW_0EEESX_EEEEEENSA_6LayoutINSB_IJSE_SE_SE_EEENSB_IJNSC_ILi0EEES12_S12_EEEEENSB_IJNSA_10UnderscoreES15_S15_EEEEENS7_6detail27Sm100ImplicitGemmTileTraitsINSA_13SM90_TMA_LOADENSA_14ComposedLayoutINSA_7SwizzleILi2ELi4ELi3EEENSA_18smem_ptr_flag_bitsILi8EEENS10_INSB_IJSH_NSC_ILi8EEEEEENSB_IJSE_SH_EEEEEEEvEENS19_INSA_30SM90_TMA_LOAD_IM2COL_MULTICASTENS1B_INS1C_ILi3ELi4ELi3EEES1F_NS10_INSB_IJSI_S1G_EEENSB_IJSE_SI_EEEEEEEvEEEENS_8epilogue10collective18CollectiveEpilogueINS1U_23Sm100TmaWarpSpecializedILi2ELi2ELi32ELb0ELb0EEEJSM_NSB_IJNS10_ISH_SE_EES1Z_EEESN_NSB_IJlNSB_IJSE_lllEEES12_EEESN_S22_NS1U_6fusion15FusionCallbacksIS1Y_NS23_17LinearCombinationISN_fSN_fLNS_15FloatRoundStyleE2EEESM_S20_JEEENSA_5SM1004TMEM4LOAD26SM100_TMEM_LOAD_16dp32b32xES1A_NS1B_IS1D_S1F_NS10_INSB_IJS1G_SH_EEENSB_IJSH_SE_EEEEEEENSA_39AutoVectorizingCopyWithAssumedAlignmentILi128EEENSA_14SM90_TMA_STOREES2G_S2I_S2I_EEEvvEEEEvNT_6ParamsE)
        .other          _ZN7cutlass13device_kernelINS_4conv6kernel13ConvUniversalINS1_16ConvProblemShapeILNS1_8OperatorE2ELi3EEENS1_10collective14CollectiveConvINS1_47MainloopSm100TmaUmmaWarpSpecializedImplicitGemmILS5_2ELi34ELi3ELi1ELi2EN4cute5tupleIJNSA_1CILi2EEENSC_ILi1EEESE_EEEEENSB_IJNSC_ILi64EEENSB_IJNSC_ILi128EEEEEENSB_IJNSC_ILi32EEEEEEEEENS_12float_e4m3_tESN_NSA_8TiledMMAINSA_8MMA_AtomIJNSA_10MMA_TraitsINSA_19SM100_MMA_F8F6F4_SSEJSN_SN_fSH_SI_NSA_17integral_constantINSA_4UMMA5MajorELSU_1EEESV_NSS_INST_7ScaleInELSW_0EEESX_EEEEEENSA_6LayoutINSB_IJSE_SE_SE_EEENSB_IJNSC_ILi0EEES12_S12_EEEEENSB_IJNSA_10UnderscoreES15_S15_EEEEENS7_6detail27Sm100ImplicitGemmTileTraitsINSA_13SM90_TMA_LOADENSA_14ComposedLayoutINSA_7SwizzleILi2ELi4ELi3EEENSA_18smem_ptr_flag_bitsILi8EEENS10_INSB_IJSH_NSC_ILi8EEEEEENSB_IJSE_SH_EEEEEEEvEENS19_INSA_30SM90_TMA_LOAD_IM2COL_MULTICASTENS1B_INS1C_ILi3ELi4ELi3EEES1F_NS10_INSB_IJSI_S1G_EEENSB_IJSE_SI_EEEEEEEvEEEENS_8epilogue10collective18CollectiveEpilogueINS1U_23Sm100TmaWarpSpecializedILi2ELi2ELi32ELb0ELb0EEEJSM_NSB_IJNS10_ISH_SE_EES1Z_EEESN_NSB_IJlNSB_IJSE_lllEEES12_EEESN_S22_NS1U_6fusion15FusionCallbacksIS1Y_NS23_17LinearCombinationISN_fSN_fLNS_15FloatRoundStyleE2EEESM_S20_JEEENSA_5SM1004TMEM4LOAD26SM100_TMEM_LOAD_16dp32b32xES1A_NS1B_IS1D_S1F_NS10_INSB_IJS1G_SH_EEENSB_IJSH_SE_EEEEEEENSA_39AutoVectorizingCopyWithAssumedAlignmentILi128EEENSA_14SM90_TMA_STOREES2G_S2I_S2I_EEEvvEEEEvNT_6ParamsE,@"STO_CUDA_ENTRY STV_DEFAULT"
_ZN7cutlass13device_kernelINS_4conv6kernel13ConvUniversalINS1_16ConvProblemShapeILNS1_8OperatorE2ELi3EEENS1_10collective14CollectiveConvINS1_47MainloopSm100TmaUmmaWarpSpecializedImplicitGemmILS5_2ELi34ELi3ELi1ELi2EN4cute5tupleIJNSA_1CILi2EEENSC_ILi1EEESE_EEEEENSB_IJNSC_ILi64EEENSB_IJNSC_ILi128EEEEEENSB_IJNSC_ILi32EEEEEEEEENS_12float_e4m3_tESN_NSA_8TiledMMAINSA_8MMA_AtomIJNSA_10MMA_TraitsINSA_19SM100_MMA_F8F6F4_SSEJSN_SN_fSH_SI_NSA_17integral_constantINSA_4UMMA5MajorELSU_1EEESV_NSS_INST_7ScaleInELSW_0EEESX_EEEEEENSA_6LayoutINSB_IJSE_SE_SE_EEENSB_IJNSC_ILi0EEES12_S12_EEEEENSB_IJNSA_10UnderscoreES15_S15_EEEEENS7_6detail27Sm100ImplicitGemmTileTraitsINSA_13SM90_TMA_LOADENSA_14ComposedLayoutINSA_7SwizzleILi2ELi4ELi3EEENSA_18smem_ptr_flag_bitsILi8EEENS10_INSB_IJSH_NSC_ILi8EEEEEENSB_IJSE_SH_EEEEEEEvEENS19_INSA_30SM90_TMA_LOAD_IM2COL_MULTICASTENS1B_INS1C_ILi3ELi4ELi3EEES1F_NS10_INSB_IJSI_S1G_EEENSB_IJSE_SI_EEEEEEEvEEEENS_8epilogue10collective18CollectiveEpilogueINS1U_23Sm100TmaWarpSpecializedILi2ELi2ELi32ELb0ELb0EEEJSM_NSB_IJNS10_ISH_SE_EES1Z_EEESN_NSB_IJlNSB_IJSE_lllEEES12_EEESN_S22_NS1U_6fusion15FusionCallbacksIS1Y_NS23_17LinearCombinationISN_fSN_fLNS_15FloatRoundStyleE2EEESM_S20_JEEENSA_5SM1004TMEM4LOAD26SM100_TMEM_LOAD_16dp32b32xES1A_NS1B_IS1D_S1F_NS10_INSB_IJS1G_SH_EEENSB_IJSH_SE_EEEEEEENSA_39AutoVectorizingCopyWithAssumedAlignmentILi128EEENSA_14SM90_TMA_STOREES2G_S2I_S2I_EEEvvEEEEvNT_6ParamsE:
[----:B------:R-:W1:Y:S01]  /*0000*/  LDC R1, c[0x0][0x37c] ;  /* 0x0000df00ff017b82 */ /* 0x000e620000000800 */
[----:B------:R-:W2:Y:S01]  /*0010*/  S2R R109, SR_TID.X ;  /* 0x00000000006d7919 */ /* 0x000ea20000002100 */
[----:B------:R-:W3:Y:S01]  /*0020*/  LDCU.64 UR6, c[0x0][0x990] ;  /* 0x00013200ff0677ac */ /* 0x000ee20008000a00 */
[----:B-1----:R-:W-:Y:S01]  /*0030*/  VIADD R1, R1, 0xfffffff8 ;  /* 0xfffffff801017836 */ /* 0x002fe20000000000 */
[----:B------:R-:W-:Y:S02]  /*0040*/  PRMT R98, RZ, 0x7610, R98 ;  /* 0x00007610ff627816 */ /* 0x000fe40000000062 */
[----:B------:R-:W-:Y:S01]  /*0050*/  ELECT P6, URZ, PT ;  /* 0x0000000000ff782f */ /* 0x000fe200038c0000 */
[----:B------:R-:W1:Y:S01]  /*0060*/  LDCU.64 UR46, c[0x0][0x358] ;  /* 0x00006b00ff2e77ac */ /* 0x000e620008000a00 */
[----:B---3--:R-:W-:-:S04]  /*0070*/  UISETP.NE.U32.AND UP0, UPT, UR6, URZ, UPT ;  /* 0x000000ff0600728c */ /* 0x008fc8000bf05070 */
[----:B------:R-:W-:Y:S01]  /*0080*/  UISETP.NE.AND.EX UP0, UPT, UR7, URZ, UPT, UP0 ;  /* 0x000000ff0700728c */ /* 0x000fe2000bf05300 */
[----:B--2---:R-:W-:-:S05]  /*0090*/  SHF.R.U32.HI R111, RZ, 0x5, R109 ;  /* 0x00000005ff6f7819 */ /* 0x004fca000001166d */
[----:B------:R-:W2:Y:S02]  /*00a0*/  SHFL.IDX PT, R0, R111, RZ, 0x1f ;  /* 0x00001fff6f007589 */ /* 0x000ea400000e0000 */
[----:B--2---:R-:W-:Y:S01]  /*00b0*/  R2UR UR4, R0 ;  /* 0x00000000000472ca */ /* 0x004fe200000e0000 */
[----:B-1----:R-:W-:-:S14]  /*00c0*/  BRA.U UP0, `(.L_x_0) ;  /* 0x00000001002c7547 */ /* 0x002fdc000b800000 */
[----:B------:R-:W1:Y:S02]  /*00d0*/  LDCU.64 UR8, c[0x0][0x988] ;  /* 0x00013100ff0877ac */ /* 0x000e640008000a00 */
[----:B-1----:R-:W-:-:S04]  /*00e0*/  UISETP.NE.U32.AND UP0, UPT, UR8, URZ, UPT ;  /* 0x000000ff0800728c */ /* 0x002fc8000bf05070 */
[----:B------:R-:W-:-:S09]  /*00f0*/  UISETP.NE.AND.EX UP0, UPT, UR9, URZ, UPT, UP0 ;  /* 0x000000ff0900728c */ /* 0x000fd2000bf05300 */
[----:B------:R-:W-:Y:S05]  /*0100*/  BRA.U !UP0, `(.L_x_1) ;  /* 0x0000000108107547 */ /* 0x000fea000b800000 */
[----:B------:R-:W1:Y:S02]  /*0110*/  LDC.64 R2, c[0x0][0x988] ;  /* 0x00026200ff027b82 */ /* 0x000e640000000a00 */
[----:B-1----:R1:W5:Y:S01]  /*0120*/  LDG.E R49, desc[UR46][R2.64] ;  /* 0x0000002e02317981 */ /* 0x002362000c1e1900 */
[----:B------:R-:W-:Y:S01]  /*0130*/  HFMA2 R98, -RZ, RZ, 0, 5.9604644775390625e-08 ;  /* 0x00000001ff627431 */ /* 0x000fe200000001ff */
[----:B------:R-:W-:Y:S05]  /*0140*/  BRA `(.L_x_0) ;  /* 0x00000000000c7947 */ /* 0x000fea0003800000 */
.L_x_1:
[----:B------:R-:W1:Y:S01]  /*0150*/  LDCU UR5, c[0x0][0x980] ;  /* 0x00013000ff0577ac */ /* 0x000e620008000800 */
[----:B------:R-:W-:Y:S01]  /*0160*/  HFMA2 R98, -RZ, RZ, 0, 5.9604644775390625e-08 ;  /* 0x00000001ff627431 */ /* 0x000fe200000001ff */
[----:B-1----:R-:W-:Y:S02]  /*0170*/  MOV R49, UR5 ;  /* 0x0000000500317c02 */ /* 0x002fe40008000f00 */
.L_x_0:
[----:B------:R-:W2:Y:S02]  /*0180*/  LDCU.64 UR8, c[0x0][0x9b0] ;  /* 0x00013600ff0877ac */ /* 0x000ea40008000a00 */
[----:B--2---:R-:W-:-:S04]  /*0190*/  UISETP.NE.U32.AND UP0, UPT, UR8, URZ, UPT ;  /* 0x000000ff0800728c */ /* 0x004fc8000bf05070 */
[----:B------:R-:W-:-:S09]  /*01a0*/  UISETP.NE.AND.EX UP0, UPT, UR9, URZ, UPT, UP0 ;  /* 0x000000ff0900728c */ /* 0x000fd2000bf05300 */
[----:B------:R-:W-:Y:S05]  /*01b0*/  BRA.U UP0, `(.L_x_2) ;  /* 0x0000000100247547 */ /* 0x000fea000b800000 */
[----:B------:R-:W2:Y:S02]  /*01c0*/  LDCU.64 UR8, c[0x0][0x9a8] ;  /* 0x00013500ff0877ac */ /* 0x000ea40008000a00 */
[----:B--2---:R-:W-:-:S04]  /*01d0*/  UISETP.NE.U32.AND UP0, UPT, UR8, URZ, UPT ;  /* 0x000000ff0800728c */ /* 0x004fc8000bf05070 */
[----:B------:R-:W-:-:S09]  /*01e0*/  UISETP.NE.AND.EX UP0, UPT, UR9, URZ, UPT, UP0 ;  /* 0x000000ff0900728c */ /* 0x000fd2000bf05300 */
[----:B------:R-:W-:Y:S05]  /*01f0*/  BRA.U !UP0, `(.L_x_3) ;  /* 0x00000001080c7547 */ /* 0x000fea000b800000 */
[----:B-1----:R-:W1:Y:S02]  /*0200*/  LDC.64 R2, c[0x0][0x9a8] ;  /* 0x00026a00ff027b82 */ /* 0x002e640000000a00 */
[----:B-1----:R2:W5:Y:S01]  /*0210*/  LDG.E R47, desc[UR46][R2.64] ;  /* 0x0000002e022f7981 */ /* 0x002562000c1e1900 */
[----:B------:R-:W-:Y:S05]  /*0220*/  BRA `(.L_x_2) ;  /* 0x0000000000087947 */ /* 0x000fea0003800000 */
.L_x_3:
[----:B------:R-:W2:Y:S02]  /*0230*/  LDCU UR5, c[0x0][0x9a0] ;  /* 0x00013400ff0577ac */ /* 0x000ea40008000800 */
[----:B--2---:R-:W-:Y:S02]  /*0240*/  MOV R47, UR5 ;  /* 0x00000005002f7c02 */ /* 0x004fe40008000f00 */
.L_x_2:
[----:B------:R-:W-:Y:S01]  /*0250*/  IMAD.U32 R0, RZ, RZ, UR4 ;  /* 0x00000004ff007e24 */ /* 0x000fe2000f8e00ff */
[----:B------:R-:W-:Y:S04]  /*0260*/  BSSY.RECONVERGENT B0, `(.L_x_4) ;  /* 0x000000c000007945 */ /* 0x000fe80003800200 */
[C---:B------:R-:W-:Y:S02]  /*0270*/  ISETP.NE.OR P1, PT, R0.reuse, 0x1, !P6 ;  /* 0x000000010000780c */ /* 0x040fe40007725670 */
[----:B------:R-:W-:-:S11]  /*0280*/  ISETP.NE.OR P0, PT, R0, 0x3, !P6 ;  /* 0x000000030000780c */ /* 0x000fd60007705670 */
[----:B------:R-:W-:Y:S05]  /*0290*/  @P1 BRA `(.L_x_5) ;  /* 0x0000000000201947 */ /* 0x000fea0003800000 */
[----:B------:R-:W3:Y:S02]  /*02a0*/  LDCU.64 UR8, c[0x0][0x348] ;  /* 0x00006900ff0877ac */ /* 0x000ee40008000a00 */
[----:B---3--:R-:W-:Y:S02]  /*02b0*/  UIADD3 UR10, UP1, UPT, UR8, 0x80, URZ ;  /* 0x00000080080a7890 */ /* 0x008fe4000ff3e0ff */
[----:B------:R-:W-:Y:S02]  /*02c0*/  UIADD3 UR8, UP0, UPT, UR8, 0x180, URZ ;  /* 0x0000018008087890 */ /* 0x000fe4000ff1e0ff */
[----:B------:R-:W-:Y:S02]  /*02d0*/  UIADD3.X UR11, UPT, UPT, URZ, UR9, URZ, UP1, !UPT ;  /* 0x00000009ff0b7290 */ /* 0x000fe40008ffe4ff */
[----:B------:R-:W-:-:S07]  /*02e0*/  UIADD3.X UR9, UPT, UPT, URZ, UR9, URZ, UP0, !UPT ;  /* 0x00000009ff097290 */ /* 0x000fce00087fe4ff */
[----:B------:R3:W-:Y:S02]  /*02f0*/  UTMACCTL.PF [UR10] ;  /* 0x000000000a0079b9 */ /* 0x0007e40008040000 */
[----:B------:R3:W-:Y:S02]  /*0300*/  UTMACCTL.PF [UR8] ;  /* 0x00000000080079b9 */ /* 0x0007e40008040000 */
[----:B---3--:R-:W-:Y:S01]  /*0310*/  NOP ;  /* 0x0000000000007918 */ /* 0x008fe20000000000 */
.L_x_5:
[----:B------:R-:W-:Y:S05]  /*0320*/  BSYNC.RECONVERGENT B0 ;  /* 0x0000000000007941 */ /* 0x000fea0003800200 */
.L_x_4:
[----:B------:R-:W-:Y:S04]  /*0330*/  BSSY.RECONVERGENT B0, `(.L_x_6) ;  /* 0x000000a000007945 */ /* 0x000fe80003800200 */
        /* <DEDUP_REMOVED lines=9> */
.L_x_7:
[----:B------:R-:W-:Y:S05]  /*03d0*/  BSYNC.RECONVERGENT B0 ;  /* 0x0000000000007941 */ /* 0x000fea0003800200 */
.L_x_6:
[----:B------:R-:W3:Y:S01]  /*03e0*/  LDCU.64 UR8, c[0x0][0x988] ;  /* 0x00013100ff0877ac */ /* 0x000ee20008000a00 */
[----:B------:R-:W-:Y:S02]  /*03f0*/  UISETP.EQ.U32.AND UP1, UPT, UR6, URZ, UPT ;  /* 0x000000ff0600728c */ /* 0x000fe4000bf22070 */
[----:B------:R-:W-:Y:S02]  /*0400*/  UPLOP3.LUT UP6, UPT, UPT, UPT, UPT, 0x80, 0x8 ;  /* 0x000000000008789c */ /* 0x000fe40003fcf070 */
[----:B---3--:R-:W-:-:S04]  /*0410*/  UISETP.NE.U32.AND UP0, UPT, UR8, URZ, UPT ;  /* 0x000000ff0800728c */ /* 0x008fc8000bf05070 */
[----:B------:R-:W-:-:S04]  /*0420*/  UISETP.NE.AND.EX UP0, UPT, UR9, URZ, UPT, UP0 ;  /* 0x000000ff0900728c */ /* 0x000fc8000bf05300 */
[----:B------:R-:W-:-:S04]  /*0430*/  UISETP.EQ.OR.EX UP2, UPT, UR7, URZ, !UP0, UP1 ;  /* 0x000000ff0700728c */ /* 0x000fc8000c742710 */
[----:B------:R-:W-:-:S05]  /*0440*/  UP2UR UR50, UPR, URZ, 0x4 ;  /* 0x00000004ff327883 */ /* 0x000fca0008000000 */
[----:B------:R-:W-:Y:S07]  /*0450*/  BRA.U !UP2, `(.L_x_8) ;  /* 0x000000010a207547 */ /* 0x000fee000b800000 */
[----:B------:R-:W-:Y:S01]  /*0460*/  UISETP.NE.U32.AND UP2, UPT, UR6, URZ, UPT ;  /* 0x000000ff0600728c */ /* 0x000fe2000bf45070 */
[----:B-----5:R-:W-:Y:S01]  /*0470*/  FSETP.NEU.AND P0, PT, R49, RZ, PT ;  /* 0x000000ff3100720b */ /* 0x020fe20003f0d000 */
[----:B------:R-:W-:Y:S02]  /*0480*/  USEL UR5, URZ, 0xffffffff, UP0 ;  /* 0xffffffffff057887 */ /* 0x000fe40008000000 */
[----:B------:R-:W-:-:S10]  /*0490*/  UISETP.NE.AND.EX UP2, UPT, UR7, URZ, UPT, UP2 ;  /* 0x000000ff0700728c */ /* 0x000fd4000bf45320 */
[----:B------:R-:W-:Y:S01]  /*04a0*/  VOTEU.ANY UP1, P0 ;  /* 0x0000000000ff7886 */ /* 0x000fe20000020100 */
[----:B------:R-:W-:-:S04]  /*04b0*/  @!UP2 USEL UR5, URZ, 0xffffffff, UP1 ;  /* 0xffffffffff05a887 */ /* 0x000fc80008800000 */
[----:B------:R-:W-:-:S04]  /*04c0*/  ULOP3.LUT UR5, UR5, 0x1, URZ, 0xc0, !UPT ;  /* 0x0000000105057892 */ /* 0x000fc8000f8ec0ff */
[----:B------:R-:W-:-:S11]  /*04d0*/  UISETP.NE.U32.AND UP6, UPT, UR5, 0x1, UPT ;  /* 0x000000010500788c */ /* 0x000fd6000bfc5070 */
.L_x_8:
[----:B-12---:R-:W1:Y:S02]  /*04e0*/  SHFL.IDX PT, R2, R111, RZ, 0x1f ;  /* 0x00001fff6f027589 */ /* 0x006e6400000e0000 */
[----:B-1----:R-:W-:-:S13]  /*04f0*/  ISETP.NE.AND P0, PT, R2, RZ, PT ;  /* 0x000000ff0200720c */ /* 0x002fda0003f05270 */
[----:B------:R-:W-:Y:S05]  /*0500*/  @P0 BRA `(.L_x_9) ;  /* 0x0000000400540947 */ /* 0x000fea0003800000 */
[----:B------:R-:W-:Y:S01]  /*0510*/  ELECT P0, URZ, PT ;  /* 0x0000000000ff782f */ /* 0x000fe20003800000 */
[----:B------:R-:W-:-:S12]  /*0520*/  BSSY.RECONVERGENT B0, `(.L_x_9) ;  /* 0x0000053000007945 */ /* 0x000fd80003800200 */
[----:B------:R-:W-:Y:S05]  /*0530*/  @!P0 BRA `(.L_x_10) ;  /* 0x0000000400448947 */ /* 0x000fea0003800000 */
[----:B------:R-:W1:Y:S01]  /*0540*/  S2UR UR7, SR_CgaCtaId ;  /* 0x00000000000779c3 */ /* 0x000e620000008800 */
[----:B------:R-:W-:Y:S01]  /*0550*/  UMOV UR8, 0x400 ;  /* 0x0000040000087882 */ /* 0x000fe20000000000 */
[----:B------:R-:W-:Y:S01]  /*0560*/  UMOV UR6, 0x1 ;  /* 0x0000000100067882 */ /* 0x000fe20000000000 */
[----:B------:R-:W-:Y:S02]  /*0570*/  UMOV UR5, 0x2 ;  /* 0x0000000200057882 */ /* 0x000fe40000000000 */
[----:B------:R-:W-:-:S04]  /*0580*/  UIADD3 UR10, UPT, UPT, -UR5, 0x100000, URZ ;  /* 0x00100000050a7890 */ /* 0x000fc8000fffe1ff */
[----:B------:R-:W-:Y:S02]  /*0590*/  USHF.L.U32 UR11, UR10, 0xb, URZ ;  /* 0x0000000b0a0b7899 */ /* 0x000fe400080006ff */
[----:B------:R-:W-:Y:S02]  /*05a0*/  USHF.L.U32 UR10, UR10, 0x1, URZ ;  /* 0x000000010a0a7899 */ /* 0x000fe400080006ff */
[----:B-1----:R-:W-:Y:S02]  /*05b0*/  ULEA UR7, UR7, UR8, 0x18 ;  /* 0x0000000807077291 */ /* 0x002fe4000f8ec0ff */
[----:B------:R-:W-:-:S04]  /*05c0*/  UIADD3 UR8, UPT, UPT, -UR6, 0x100000, URZ ;  /* 0x0010000006087890 */ /* 0x000fc8000fffe1ff */
[----:B------:R-:W-:Y:S02]  /*05d0*/  USHF.L.U32 UR9, UR8, 0xb, URZ ;  /* 0x0000000b08097899 */ /* 0x000fe400080006ff */
[----:B------:R-:W-:Y:S01]  /*05e0*/  USHF.L.U32 UR8, UR8, 0x1, URZ ;  /* 0x0000000108087899 */ /* 0x000fe200080006ff */
[----:B------:R-:W1:Y:S11]  /*05f0*/  FENCE.VIEW.ASYNC.S ;  /* 0x00000000000073c6 */ /* 0x000e760000000000 */
[----:B-1----:R1:W2:Y:S01]  /*0600*/  SYNCS.EXCH.64 URZ, [UR7], UR8 ;  /* 0x0000000807ff75b2 */ /* 0x0022a20008000100 */
[----:B------:R1:W3:Y:S01]  /*0610*/  SYNCS.EXCH.64 URZ, [UR7+0x110], UR10 ;  /* 0x0001100a07ff75b2 */ /* 0x0002e20008000100 */
[----:B------:R1:W4:Y:S01]  /*0620*/  SYNCS.EXCH.64 URZ, [UR7+0x8], UR8 ;  /* 0x0000080807ff75b2 */ /* 0x0003220008000100 */
[----:B------:R1:W1:Y:S01]  /*0630*/  SYNCS.EXCH.64 URZ, [UR7+0x118], UR10 ;  /* 0x0001180a07ff75b2 */ /* 0x0002620008000100 */
        /* <DEDUP_REMOVED lines=64> */
[----:B--234-:R-:W-:Y:S01]  /*0a40*/  NOP ;  /* 0x0000000000007918 */ /* 0x01cfe20000000000 */
.L_x_10:
[----:B-1----:R-:W-:Y:S05]  /*0a50*/  BSYNC.RECONVERGENT B0 ;  /* 0x0000000000007941 */ /* 0x002fea0003800200 */
.L_x_9:
[----:B------:R-:W1:Y:S01]  /*0a60*/  SHFL.IDX PT, R2, R111, RZ, 0x1f ;  /* 0x00001fff6f027589 */ /* 0x000e6200000e0000 */
[----:B------:R-:W-:Y:S01]  /*0a70*/  NOP ;  /* 0x0000000000007918 */ /* 0x000fe20000000000 */
[----:B-1----:R-:W-:-:S13]  /*0a80*/  ISETP.NE.AND P0, PT, R2, 0x1, PT ;  /* 0x000000010200780c */ /* 0x002fda0003f05270 */
[----:B------:R-:W-:Y:S05]  /*0a90*/  @P0 BRA `(.L_x_11) ;  /* 0x0000000000480947 */ /* 0x000fea0003800000 */
[----:B------:R-:W1:Y:S01]  /*0aa0*/  S2UR UR7, SR_CgaCtaId ;  /* 0x00000000000779c3 */ /* 0x000e620000008800 */
[----:B------:R-:W-:Y:S01]  /*0ab0*/  UMOV UR8, 0x400 ;  /* 0x0000040000087882 */ /* 0x000fe20000000000 */
[----:B------:R-:W-:Y:S01]  /*0ac0*/  UMOV UR6, 0x20 ;  /* 0x0000002000067882 */ /* 0x000fe20000000000 */
[----:B------:R-:W-:Y:S01]  /*0ad0*/  UMOV UR5, 0x80 ;  /* 0x0000008000057882 */ /* 0x000fe20000000000 */
[----:B------:R-:W-:Y:S01]  /*0ae0*/  ELECT P0, URZ, PT ;  /* 0x0000000000ff782f */ /* 0x000fe20003800000 */
        /* <DEDUP_REMOVED lines=8> */
[----:B-1----:R1:W2:Y:S01]  /*0b70*/  SYNCS.EXCH.64 URZ, [UR7+0x220], UR8 ;  /* 0x0002200807ff75b2 */ /* 0x0022a20008000100 */
[----:B------:R1:W3:Y:S01]  /*0b80*/  SYNCS.EXCH.64 URZ, [UR7+0x230], UR10 ;  /* 0x0002300a07ff75b2 */ /* 0x0002e20008000100 */
[----:B------:R1:W4:Y:S01]  /*0b90*/  SYNCS.EXCH.64 URZ, [UR7+0x228], UR8 ;  /* 0x0002280807ff75b2 */ /* 0x0003220008000100 */
[----:B------:R1:W1:Y:S01]  /*0ba0*/  SYNCS.EXCH.64 URZ, [UR7+0x238], UR10 ;  /* 0x0002380a07ff75b2 */ /* 0x0002620008000100 */
[----:B------:R-:W-:Y:S01]  /*0bb0*/  NOP ;  /* 0x0000000000007918 */ /* 0x000fe20000000000 */
.L_x_11:
[----:B------:R-:W2:Y:S01]  /*0bc0*/  SHFL.IDX PT, R2, R111, RZ, 0x1f ;  /* 0x00001fff6f027589 */ /* 0x000ea200000e0000 */
[----:B------:R-:W-:Y:S01]  /*0bd0*/  NOP ;  /* 0x0000000000007918 */ /* 0x000fe20000000000 */
[----:B--2---:R-:W-:-:S13]  /*0be0*/  ISETP.NE.AND P0, PT, R2, 0x3, PT ;  /* 0x000000030200780c */ /* 0x004fda0003f05270 */
[----:B------:R-:W-:Y:S05]  /*0bf0*/  @P0 BRA `(.L_x_12) ;  /* 0x0000000000300947 */ /* 0x000fea0003800000 */
[----:B------:R-:W2:Y:S01]  /*0c00*/  S2UR UR6, SR_CgaCtaId ;  /* 0x00000000000679c3 */ /* 0x000ea20000008800 */
[----:B-1----:R-:W-:Y:S01]  /*0c10*/  UMOV UR7, 0x400 ;  /* 0x0000040000077882 */ /* 0x002fe20000000000 */
[----:B------:R-:W-:Y:S01]  /*0c20*/  UMOV UR5, 0x20 ;  /* 0x0000002000057882 */ /* 0x000fe20000000000 */
[----:B------:R-:W-:Y:S01]  /*0c30*/  ELECT P0, URZ, PT ;  /* 0x0000000000ff782f */ /* 0x000fe20003800000 */
[----:B------:R-:W-:-:S04]  /*0c40*/  UIADD3 UR8, UPT, UPT, -UR5, 0x100000, URZ ;  /* 0x0010000005087890 */ /* 0x000fc8000fffe1ff */
[----:B------:R-:W-:Y:S02]  /*0c50*/  USHF.L.U32 UR9, UR8, 0xb, URZ ;  /* 0x0000000b08097899 */ /* 0x000fe400080006ff */
[----:B------:R-:W-:Y:S02]  /*0c60*/  USHF.L.U32 UR8, UR8, 0x1, URZ ;  /* 0x0000000108087899 */ /* 0x000fe400080006ff */
[----:B--2---:R-:W-:Y:S01]  /*0c70*/  ULEA UR6, UR6, UR7, 0x18 ;  /* 0x0000000706067291 */ /* 0x004fe2000f8ec0ff */
[----:B------:R-:W1:Y:S11]  /*0c80*/  FENCE.VIEW.ASYNC.S ;  /* 0x00000000000073c6 */ /* 0x000e760000000000 */
[----:B-1----:R2:W1:Y:S01]  /*0c90*/  SYNCS.EXCH.64 URZ, [UR6+0x240], UR8 ;  /* 0x0002400806ff75b2 */ /* 0x0024620008000100 */
[----:B------:R2:W1:Y:S02]  /*0ca0*/  SYNCS.EXCH.64 URZ, [UR6+0x248], UR8 ;  /* 0x0002480806ff75b2 */ /* 0x0004640008000100 */
[----:B--2---:R-:W-:Y:S01]  /*0cb0*/  NOP ;  /* 0x0000000000007918 */ /* 0x004fe20000000000 */
.L_x_12:
[----:B------:R-:W2:Y:S01]  /*0cc0*/  SHFL.IDX PT, R2, R111, RZ, 0x1f ;  /* 0x00001fff6f027589 */ /* 0x000ea200000e0000 */
[----:B------:R-:W-:Y:S01]  /*0cd0*/  NOP ;  /* 0x0000000000007918 */ /* 0x000fe20000000000 */
[----:B--2---:R-:W-:-:S13]  /*0ce0*/  ISETP.NE.AND P0, PT, R2, 0x4, PT ;  /* 0x000000040200780c */ /* 0x004fda0003f05270 */
[----:B------:R-:W-:Y:S05]  /*0cf0*/  @P0 BRA `(.L_x_13) ;  /* 0x0000000000440947 */ /* 0x000fea0003800000 */
[----:B------:R-:W2:Y:S01]  /*0d00*/  S2UR UR6, SR_CgaCtaId ;  /* 0x00000000000679c3 */ /* 0x000ea20000008800 */
[----:B-1----:R-:W-:Y:S01]  /*0d10*/  UMOV UR8, 0x1e0 ;  /* 0x000001e000087882 */ /* 0x002fe20000000000 */
[----:B------:R-:W-:Y:S01]  /*0d20*/  UMOV UR7, 0x400 ;  /* 0x0000040000077882 */ /* 0x000fe20000000000 */
[----:B------:R-:W-:Y:S01]  /*0d30*/  USEL UR8, UR8, 0x1a0, UP6 ;  /* 0x000001a008087887 */ /* 0x000fe2000b000000 */
[----:B------:R-:W-:Y:S01]  /*0d40*/  UMOV UR5, 0x1 ;  /* 0x0000000100057882 */ /* 0x000fe20000000000 */
[----:B------:R-:W-:Y:S01]  /*0d50*/  ELECT P0, URZ, PT ;  /* 0x0000000000ff782f */ /* 0x000fe20003800000 */
[----:B------:R-:W-:-:S04]  /*0d60*/  UIADD3 UR10, UPT, UPT, -UR5, 0x100000, URZ ;  /* 0x00100000050a7890 */ /* 0x000fc8000fffe1ff */
[----:B------:R-:W-:Y:S02]  /*0d70*/  USHF.L.U32 UR11, UR10, 0xb, URZ ;  /* 0x0000000b0a0b7899 */ /* 0x000fe400080006ff */
[----:B------:R-:W-:Y:S02]  /*0d80*/  USHF.L.U32 UR10, UR10, 0x1, URZ ;  /* 0x000000010a0a7899 */ /* 0x000fe400080006ff */
        /* <DEDUP_REMOVED lines=8> */
.L_x_13:
[----:B------:R-:W2:Y:S01]  /*0e10*/  SHFL.IDX PT, R2, R111, RZ, 0x1f ;  /* 0x00001fff6f027589 */ /* 0x000ea200000e0000 */
[----:B------:R-:W1:Y:S01]  /*0e20*/  S2UR UR48, SR_CgaCtaId ;  /* 0x00000000003079c3 */ /* 0x000e620000008800 */
[----:B------:R-:W-:Y:S01]  /*0e30*/  NOP ;  /* 0x0000000000007918 */ /* 0x000fe20000000000 */
[----:B--2---:R-:W-:-:S13]  /*0e40*/  ISETP.NE.AND P0, PT, R2, 0x5, PT ;  /* 0x000000050200780c */ /* 0x004fda0003f05270 */
[----:B-1----:R-:W-:Y:S05]  /*0e50*/  @P0 BRA `(.L_x_14) ;  /* 0x0000000000440947 */ /* 0x002fea0003800000 */
[----:B------:R-:W-:Y:S01]  /*0e60*/  UMOV UR7, 0x400 ;  /* 0x0000040000077882 */ /* 0x000fe20000000000 */
[----:B------:R-:W-:Y:S01]  /*0e70*/  UMOV UR6, 0x1 ;  /* 0x0000000100067882 */ /* 0x000fe20000000000 */
[----:B------:R-:W-:Y:S01]  /*0e80*/  UMOV UR5, 0x80 ;  /* 0x0000008000057882 */ /* 0x000fe20000000000 */
[----:B------:R-:W-:Y:S02]  /*0e90*/  ULEA UR7, UR48, UR7, 0x18 ;  /* 0x0000000730077291 */ /* 0x000fe4000f8ec0ff */
[----:B------:R-:W-:-:S04]  /*0ea0*/  UIADD3 UR8, UPT, UPT, -UR6, 0x100000, URZ ;  /* 0x0010000006087890 */ /* 0x000fc8000fffe1ff */
[----:B------:R-:W-:Y:S02]  /*0eb0*/  USHF.L.U32 UR9, UR8, 0xb, URZ ;  /* 0x0000000b08097899 */ /* 0x000fe400080006ff */
[----:B------:R-:W-:Y:S02]  /*0ec0*/  USHF.L.U32 UR8, UR8, 0x1, URZ ;  /* 0x0000000108087899 */ /* 0x000fe400080006ff */
[----:B------:R-:W-:-:S04]  /*0ed0*/  UIADD3 UR10, UPT, UPT, -UR5, 0x100000, URZ ;  /* 0x00100000050a7890 */ /* 0x000fc8000fffe1ff */
[----:B------:R-:W-:Y:S02]  /*0ee0*/  USHF.L.U32 UR11, UR10, 0xb, URZ ;  /* 0x0000000b0a0b7899 */ /* 0x000fe400080006ff */
[----:B------:R-:W-:Y:S01]  /*0ef0*/  USHF.L.U32 UR10, UR10, 0x1, URZ ;  /* 0x000000010a0a7899 */ /* 0x000fe200080006ff */
[----:B------:R-:W-:Y:S01]  /*0f00*/  ELECT P0, URZ, PT ;  /* 0x0000000000ff782f */ /* 0x000fe20003800000 */
[----:B------:R-:W1:Y:S02]  /*0f10*/  FENCE.VIEW.ASYNC.S ;  /* 0x00000000000073c6 */ /* 0x000e640000000000 */
[----:B-1----:R1:W2:Y:S08]  /*0f20*/  SYNCS.EXCH.64 URZ, [UR7+0x260], UR8 ;  /* 0x0002600807ff75b2 */ /* 0x0022b00008000100 */
[----:B------:R1:W1:Y:S01]  /*0f30*/  SYNCS.EXCH.64 URZ, [UR7+0x270], UR10 ;  /* 0x0002700a07ff75b2 */ /* 0x0002620008000100 */
[----:B------:R1:W1:Y:S01]  /*0f40*/  SYNCS.EXCH.64 URZ, [UR7+0x268], UR8 ;  /* 0x0002680807ff75b2 */ /* 0x0002620008000100 */
[----:B------:R1:W1:Y:S01]  /*0f50*/  SYNCS.EXCH.64 URZ, [UR7+0x278], UR10 ;  /* 0x0002780a07ff75b2 */ /* 0x0002620008000100 */
[----:B------:R-:W-:Y:S01]  /*0f60*/  NOP ;  /* 0x0000000000007918 */ /* 0x000fe20000000000 */
.L_x_14:
[----:B------:R-:W3:Y:S01]  /*0f70*/  LDCU UR5, c[0x0][0x36c] ;  /* 0x00006d80ff0577ac */ /* 0x000ee20008000800 */
[----:B------:R-:W-:Y:S01]  /*0f80*/  ISETP.NE.OR P6, PT, R0, 0x2, !P6 ;  /* 0x000000020000780c */ /* 0x000fe200077c5670 */
[----:B------:R-:W-:Y:S01]  /*0f90*/  NOP ;  /* 0x0000000000007918 */ /* 0x000fe20000000000 */
[----:B------:R-:W-:Y:S01]  /*0fa0*/  LOP3.LUT R8, R109, 0x1f, RZ, 0xc0, !PT ;  /* 0x0000001f6d087812 */ /* 0x000fe200078ec0ff */
[----:B------:R-:W-:Y:S02]  /*0fb0*/  UISETP.NE.AND UP5, UPT, UR4, 0x2, UPT ;  /* 0x000000020400788c */ /* 0x000fe4000bfa5270 */
[----:B------:R-:W-:Y:S02]  /*0fc0*/  UISETP.NE.AND UP4, UPT, UR4, URZ, UPT ;  /* 0x000000ff0400728c */ /* 0x000fe4000bf85270 */
[----:B---3--:R-:W-:-:S09]  /*0fd0*/  UISETP.EQ.U32.AND UP1, UPT, UR5, 0x1, UPT ;  /* 0x000000010500788c */ /* 0x008fd2000bf22070 */
[----:B------:R-:W-:Y:S05]  /*0fe0*/  BRA.U !UP1, `(.L_x_15) ;  /* 0x0000000109087547 */ /* 0x000fea000b800000 */
[----:B-12-4-:R-:W-:Y:S01]  /*0ff0*/  UCGABAR_ARV ;  /* 0x00000000000079c7 */ /* 0x016fe20008000000 */
[----:B------:R-:W-:Y:S05]  /*1000*/  BRA `(.L_x_16) ;  /* 0x0000000000047947 */ /* 0x000fea0003800000 */
.L_x_15:
[----:B-12-4-:R-:W-:Y:S01]  /*1010*/  NOP ;  /* 0x0000000000007918 */ /* 0x016fe20000000000 */
.L_x_16:
[----:B------:R-:W1:Y:S01]  /*1020*/  S2R R14, SR_CTAID.Y ;  /* 0x00000000000e7919 */ /* 0x000e620000002600 */
[----:B------:R-:W2:Y:S01]  /*1030*/  S2UR UR6, SR_CTAID.X ;  /* 0x00000000000679c3 */ /* 0x000ea20000002500 */
[----:B------:R-:W-:-:S05]  /*1040*/  CS2R.32 R97, SR_CgaSize ;  /* 0x0000000000617805 */ /* 0x000fca0000008a00 */
[----:B------:R-:W-:-:S05]  /*1050*/  IMAD R97, R97, -0xa0, RZ ;  /* 0xffffff6061617824 */ /* 0x000fca00078e02ff */
[----:B------:R-:W-:-:S14]  /*1060*/  R2UR UR5, R97 ;  /* 0x00000000610572ca */ /* 0x000fdc00000e0000 */
[----:B------:R-:W3:Y:S01]  /*1070*/  LDCU UR5, c[0x0][UR5+0x2b4] ;  /* 0x00005680050577ac */ /* 0x000ee20008000800 */
[----:B------:R-:W-:-:S05]  /*1080*/  CS2R.32 R97, SR_CgaSize ;  /* 0x0000000000617805 */ /* 0x000fca0000008a00 */
[----:B------:R-:W-:-:S05]  /*1090*/  IMAD R97, R97, -0xa0, RZ ;  /* 0xffffff6061617824 */ /* 0x000fca00078e02ff */
[----:B------:R-:W-:-:S14]  /*10a0*/  R2UR UR7, R97 ;  /* 0x00000000610772ca */ /* 0x000fdc00000e0000 */
[----:B------:R-:W4:Y:S01]  /*10b0*/  LDCU UR7, c[0x0][UR7+0x2b0] ;  /* 0x00005600070777ac */ /* 0x000f220008000800 */
[----:B------:R-:W-:-:S05]  /*10c0*/  CS2R.32 R0, SR_CgaSize ;  /* 0x0000000000007805 */ /* 0x000fca0000008a00 */
[----:B------:R-:W-:-:S06]  /*10d0*/  IMAD R0, R0, -0xa0, RZ ;  /* 0xffffff6000007824 */ /* 0x000fcc00078e02ff */
[----:B------:R-:W3:Y:S01]  /*10e0*/  LDC R0, c[0x0][R0+0x2a4] ;  /* 0x0000a90000007b82 */ /* 0x000ee20000000800 */
[----:B------:R-:W-:Y:S02]  /*10f0*/  USHF.L.U32 UR44, UR48, 0xb, URZ ;  /* 0x0000000b302c7899 */ /* 0x000fe400080006ff */
[----:B------:R-:W-:Y:S02]  /*1100*/  USHF.L.U32 UR23, UR48, 0x4, URZ ;  /* 0x0000000430177899 */ /* 0x000fe400080006ff */
[----:B------:R-:W-:Y:S02]  /*1110*/  ULOP3.LUT UR44, UR44, 0x800, URZ, 0xc0, !UPT ;  /* 0x000008002c2c7892 */ /* 0x000fe4000f8ec0ff */
[----:B------:R-:W-:Y:S01]  /*1120*/  ULOP3.LUT UR23, UR23, 0x10, URZ, 0xc0, !UPT ;  /* 0x0000001017177892 */ /* 0x000fe2000f8ec0ff */
[----:B------:R-:W3:Y:S01]  /*1130*/  LDC R11, c[0x0][0xc24] ;  /* 0x00030900ff0b7b82 */ /* 0x000ee20000000800 */
[----:B------:R-:W-:Y:S01]  /*1140*/  UISETP.NE.AND UP2, UPT, UR4, 0x2, UPT ;  /* 0x000000020400788c */ /* 0x000fe2000bf45270 */
[----:B--2---:R-:W-:-:S02]  /*1150*/  I2FP.F32.U32 R97, UR6 ;  /* 0x0000000600617c45 */ /* 0x004fc40008201000 */
[----:B------:R-:W-:-:S05]  /*1160*/  CS2R.32 R2, SR_CgaSize ;  /* 0x0000000000027805 */ /* 0x000fca0000008a00 */
[----:B------:R-:W-:-:S06]  /*1170*/  IMAD R2, R2, -0xa0, RZ ;  /* 0xffffff6002027824 */ /* 0x000fcc00078e02ff */
[----:B------:R-:W2:Y:S01]  /*1180*/  LDC R2, c[0x0][R2+0x2a0] ;  /* 0x0000a80002027b82 */ /* 0x000ea20000000800 */
[----:B------:R-:W-:Y:S01]  /*1190*/  MOV R15, UR6 ;  /* 0x00000006000f7c02 */ /* 0x000fe20008000f00 */
[----:B----4-:R-:W-:Y:S01]  /*11a0*/  FMUL R97, R97, UR7 ;  /* 0x0000000761617c20 */ /* 0x010fe20008400000 */
[----:B-1----:R-:W-:-:S05]  /*11b0*/  I2FP.F32.U32 R96, R14 ;  /* 0x0000000e00607245 */ /* 0x002fca0000201000 */
[----:B------:R-:W1:Y:S01]  /*11c0*/  S2UR UR49, SR_CTAID.Z ;  /* 0x00000000003179c3 */ /* 0x000e620000002700 */
[----:B------:R-:W4:Y:S01]  /*11d0*/  F2I.U32.TRUNC.NTZ R97, R97 ;  /* 0x0000006100617305 */ /* 0x000f22000020f000 */
[----:B---3--:R-:W-:Y:S01]  /*11e0*/  FMUL R96, R96, UR5 ;  /* 0x0000000560607c20 */ /* 0x008fe20008400000 */
[----:B------:R-:W3:Y:S01]  /*11f0*/  LDCU UR5, c[0x0][0xc30] ;  /* 0x00018600ff0577ac */ /* 0x000ee20008000800 */
[----:B------:R-:W-:-:S04]  /*1200*/  ISETP.GE.AND P0, PT, R11, 0x1, PT ;  /* 0x000000010b00780c */ /* 0x000fc80003f06270 */
[----:B------:R-:W1:Y:S01]  /*1210*/  LDC R40, c[0x0][0xc24] ;  /* 0x00030900ff287b82 */ /* 0x000e620000000800 */
[----:B------:R-:W3:Y:S01]  /*1220*/  F2I.U32.TRUNC.NTZ R96, R96 ;  /* 0x0000006000607305 */ /* 0x000ee2000020f000 */
[----:B----4-:R-:W-:-:S05]  /*1230*/  IADD3 R97, PT, PT, -R97, RZ, RZ ;  /* 0x000000ff61617210 */ /* 0x010fca0007ffe1ff */
[----:B--2---:R-:W-:Y:S01]  /*1240*/  IMAD R97, R2, R97, UR6 ;  /* 0x0000000602617e24 */ /* 0x004fe2000f8e0261 */
[----:B---3--:R-:W-:-:S05]  /*1250*/  IADD3 R96, PT, PT, -R96, RZ, RZ ;  /* 0x000000ff60607210 */ /* 0x008fca0007ffe1ff */
[----:B------:R-:W-:Y:S01]  /*1260*/  IMAD R96, R0, R96, R14 ;  /* 0x0000006000607224 */ /* 0x000fe200078e020e */
[----:B------:R-:W-:Y:S01]  /*1270*/  PRMT R0, RZ, 0x7610, R0 ;  /* 0x00007610ff007816 */ /* 0x000fe20000000000 */
[----:B------:R-:W-:Y:S06]  /*1280*/  BRA.U UP4, `(.L_x_17) ;  /* 0x0000000104207547 */ /* 0x000fec000b800000 */
[C---:B------:R-:W-:Y:S02]  /*1290*/  ISETP.NE.AND P3, PT, R96.reuse, RZ, PT ;  /* 0x000000ff6000720c */ /* 0x040fe40003f65270 */
[----:B------:R-:W-:Y:S02]  /*12a0*/  ISETP.NE.AND P1, PT, R96, RZ, PT ;  /* 0x000000ff6000720c */ /* 0x000fe40003f25270 */
[C---:B------:R-:W-:Y:S02]  /*12b0*/  ISETP.NE.AND P2, PT, R97.reuse, 0x1, PT ;  /* 0x000000016100780c */ /* 0x040fe40003f45270 */
[----:B------:R-:W-:Y:S02]  /*12c0*/  SEL R0, RZ, 0x2, P3 ;  /* 0x00000002ff007807 */ /* 0x000fe40001800000 */
[----:B------:R-:W-:Y:S02]  /*12d0*/  ISETP.EQ.OR P1, PT, R97, RZ, !P1 ;  /* 0x000000ff6100720c */ /* 0x000fe40004f22670 */
[----:B------:R-:W-:-:S02]  /*12e0*/  SEL R0, R0, 0x2, P2 ;  /* 0x0000000200007807 */ /* 0x000fc40001000000 */
[----:B------:R-:W-:-:S05]  /*12f0*/  SEL R2, RZ, 0x1, !P1 ;  /* 0x00000001ff027807 */ /* 0x000fca0004800000 */
[----:B------:R-:W-:Y:S02]  /*1300*/  IMAD.IADD R0, R2, 0x1, R0 ;  /* 0x0000000102007824 */ /* 0x000fe400078e0200 */
.L_x_17:
[----:B------:R-:W-:Y:S05]  /*1310*/  @!P0 BRA `(.L_x_18) ;  /* 0x0000000000b88947 */ /* 0x000fea0003800000 */
[----:B------:R-:W2:Y:S01]  /*1320*/  LDC.64 R4, c[0x0][0xc18] ;  /* 0x00030600ff047b82 */ /* 0x000ea20000000a00 */
[----:B------:R-:W-:-:S07]  /*1330*/  ISETP.NE.AND P0, PT, R11, 0x1, PT ;  /* 0x000000010b00780c */ /* 0x000fce0003f05270 */
[----:B------:R-:W3:Y:S08]  /*1340*/  LDC R10, c[0x0][0xc0c] ;  /* 0x00030300ff0a7b82 */ /* 0x000ef00000000800 */
[----:B------:R-:W4:Y:S08]  /*1350*/  LDC R13, c[0x0][0x370] ;  /* 0x0000dc00ff0d7b82 */ /* 0x000f300000000800 */
[----:B------:R-:W1:Y:S01]  /*1360*/  LDC R12, c[0x0][0x374] ;  /* 0x0000dd00ff0c7b82 */ /* 0x000e620000000800 */
[----:B--2---:R-:W-:-:S07]  /*1370*/  ISETP.NE.AND P1, PT, R4, 0x1, PT ;  /* 0x000000010400780c */ /* 0x004fce0003f25270 */
[----:B------:R-:W4:Y:S01]  /*1380*/  LDC.64 R6, c[0x0][0xc10] ;  /* 0x00030400ff067b82 */ /* 0x000f220000000a00 */
[----:B---3--:R-:W-:-:S07]  /*1390*/  ISETP.NE.AND P2, PT, R10, 0x1, PT ;  /* 0x000000010a00780c */ /* 0x008fce0003f45270 */
[----:B------:R-:W2:Y:S08]  /*13a0*/  LDC R9, c[0x0][0xc20] ;  /* 0x00030800ff097b82 */ /* 0x000eb00000000800 */
[----:B------:R-:W3:Y:S01]  /*13b0*/  LDC.64 R2, c[0x0][0xc28] ;  /* 0x00030a00ff027b82 */ /* 0x000ee20000000a00 */
[----:B-1----:R-:W-:-:S04]  /*13c0*/  IMAD.HI.U32 R16, R12, R5, RZ ;  /* 0x000000050c107227 */ /* 0x002fc800078e00ff */
[----:B------:R-:W-:-:S04]  /*13d0*/  IMAD.HI.U32 R5, R14, R5, RZ ;  /* 0x000000050e057227 */ /* 0x000fc800078e00ff */
[----:B----4-:R-:W-:-:S05]  /*13e0*/  IMAD.HI.U32 R17, R13, R6, RZ ;  /* 0x000000060d117227 */ /* 0x010fca00078e00ff */
[----:B------:R-:W-:Y:S01]  /*13f0*/  @P2 SHF.R.U32.HI R13, RZ, R7, R17 ;  /* 0x00000007ff0d2219 */ /* 0x000fe20000011611 */
[C---:B------:R-:W-:Y:S01]  /*1400*/  IMAD.HI.U32 R17, R15.reuse, R6, RZ ;  /* 0x000000060f117227 */ /* 0x040fe200078e00ff */
[-C--:B--2---:R-:W-:Y:S02]  /*1410*/  @P1 SHF.R.U32.HI R12, RZ, R9.reuse, R16 ;  /* 0x00000009ff0c1219 */ /* 0x084fe40000011610 */
[----:B------:R-:W-:Y:S02]  /*1420*/  SHF.R.U32.HI R5, RZ, R9, R5 ;  /* 0x00000009ff057219 */ /* 0x000fe40000011605 */
[----:B------:R-:W-:Y:S02]  /*1430*/  SHF.R.U32.HI R17, RZ, R7, R17 ;  /* 0x00000007ff117219 */ /* 0x000fe40000011611 */
[----:B------:R-:W-:Y:S01]  /*1440*/  SEL R5, R14, R5, !P1 ;  /* 0x000000050e057207 */ /* 0x000fe20004800000 */
[----:B---3--:R-:W-:Y:S01]  /*1450*/  IMAD.HI.U32 R16, R12, R2, RZ ;  /* 0x000000020c107227 */ /* 0x008fe200078e00ff */
[----:B------:R-:W-:-:S03]  /*1460*/  SEL R17, R15, R17, !P2 ;  /* 0x000000110f117207 */ /* 0x000fc60005000000 */
[----:B------:R-:W-:Y:S01]  /*1470*/  IMAD.HI.U32 R6, R13, R2, RZ ;  /* 0x000000020d067227 */ /* 0x000fe200078e00ff */
[----:B------:R-:W-:-:S04]  /*1480*/  @P0 SHF.R.U32.HI R12, RZ, R3, R16 ;  /* 0x00000003ff0c0219 */ /* 0x000fc80000011610 */
[----:B------:R-:W-:Y:S01]  /*1490*/  @P0 SHF.R.U32.HI R13, RZ, R3, R6 ;  /* 0x00000003ff0d0219 */ /* 0x000fe20000011606 */
[----:B------:R-:W-:-:S04]  /*14a0*/  IMAD R12, R12, R11, RZ ;  /* 0x0000000b0c0c7224 */ /* 0x000fc800078e02ff */
[----:B------:R-:W-:Y:S01]  /*14b0*/  IMAD R6, R13, R11, RZ ;  /* 0x0000000b0d067224 */ /* 0x000fe200078e02ff */
[----:B------:R-:W-:-:S04]  /*14c0*/  ISETP.GE.AND P1, PT, R5, R12, PT ;  /* 0x0000000c0500720c */ /* 0x000fc80003f26270 */
[----:B------:R-:W-:Y:S01]  /*14d0*/  ISETP.GE.OR P1, PT, R17, R6, P1 ;  /* 0x000000061100720c */ /* 0x000fe20000f26670 */
[----:B------:R-:W-:-:S05]  /*14e0*/  IMAD.HI.U32 R6, R5, R2, RZ ;  /* 0x0000000205067227 */ /* 0x000fca00078e00ff */
[----:B------:R-:W-:-:S04]  /*14f0*/  SHF.R.U32.HI R6, RZ, R3, R6 ;  /* 0x00000003ff067219 */ /* 0x000fc80000011606 */
[----:B------:R-:W-:-:S03]  /*1500*/  SEL R6, R5, R6, !P0 ;  /* 0x0000000605067207 */ /* 0x000fc60004000000 */
[----:B------:R-:W-:Y:S01]  /*1510*/  @!P1 IMAD.HI.U32 R7, R17, R2, RZ ;  /* 0x0000000211079227 */ /* 0x000fe200078e00ff */
[----:B------:R-:W-:-:S04]  /*1520*/  IADD3 R2, PT, PT, -R6, RZ, RZ ;  /* 0x000000ff06027210 */ /* 0x000fc80007ffe1ff */
[----:B------:R-:W-:Y:S01]  /*1530*/  @!P1 SHF.R.U32.HI R3, RZ, R3, R7 ;  /* 0x00000003ff039219 */ /* 0x000fe20000011607 */
[----:B------:R-:W-:Y:S01]  /*1540*/  IMAD R2, R11, R2, R5 ;  /* 0x000000020b027224 */ /* 0x000fe200078e0205 */
[----:B------:R-:W-:Y:S02]  /*1550*/  IADD3 R7, PT, PT, -R5, RZ, RZ ;  /* 0x000000ff05077210 */ /* 0x000fe40007ffe1ff */
[----:B------:R-:W-:-:S03]  /*1560*/  @!P1 SEL R3, R17, R3, !P0 ;  /* 0x0000000311039207 */ /* 0x000fc60004000000 */
[----:B------:R-:W-:Y:S02]  /*1570*/  IMAD R7, R4, R7, R14 ;  /* 0x0000000704077224 */ /* 0x000fe400078e020e */
[--C-:B------:R-:W-:Y:S02]  /*1580*/  @!P1 IMAD.IADD R6, R6, 0x1, -R3.reuse ;  /* 0x0000000106069824 */ /* 0x100fe400078e0a03 */
[----:B------:R-:W-:Y:S01]  /*1590*/  @!P1 IMAD R3, R2, R13, R3 ;  /* 0x0000000d02039224 */ /* 0x000fe200078e0203 */
[----:B------:R-:W-:Y:S01]  /*15a0*/  IADD3 R2, PT, PT, -R17, RZ, RZ ;  /* 0x000000ff11027210 */ /* 0x000fe20007ffe1ff */
[----:B------:R-:W-:Y:S02]  /*15b0*/  @!P1 IMAD R5, R6, R11, R17 ;  /* 0x0000000b06059224 */ /* 0x000fe400078e0211 */
[----:B------:R-:W-:Y:S02]  /*15c0*/  @!P1 IMAD.MOV.U32 R17, RZ, RZ, R3 ;  /* 0x000000ffff119224 */ /* 0x000fe400078e0003 */
[----:B------:R-:W-:-:S02]  /*15d0*/  IMAD R2, R10, R2, R15 ;  /* 0x000000020a027224 */ /* 0x000fc400078e020f */
[----:B------:R-:W-:Y:S02]  /*15e0*/  IMAD R14, R5, R4, R7 ;  /* 0x00000004050e7224 */ /* 0x000fe400078e0207 */
[----:B------:R-:W-:Y:S02]  /*15f0*/  IMAD R15, R17, R10, R2 ;  /* 0x0000000a110f7224 */ /* 0x000fe400078e0202 */
.L_x_18:
[----:B------:R-:W-:-:S09]  /*1600*/  UISETP.NE.AND UP3, UPT, UR5, 0x1, UPT ;  /* 0x000000010500788c */ /* 0x000fd2000bf65270 */
[----:B------:R-:W-:Y:S05]  /*1610*/  BRA.U UP3, `(.L_x_19) ;  /* 0x0000000103407547 */ /* 0x000fea000b800000 */
[----:B------:R-:W2:Y:S08]  /*1620*/  LDC.64 R4, c[0x0][0xc10] ;  /* 0x00030400ff047b82 */ /* 0x000eb00000000a00 */
[----:B------:R-:W3:Y:S08]  /*1630*/  LDC.64 R2, c[0x0][0xc18] ;  /* 0x00030600ff027b82 */ /* 0x000ef00000000a00 */
[----:B------:R-:W4:Y:S08]  /*1640*/  LDC R6, c[0x0][0xc20] ;  /* 0x00030800ff067b82 */ /* 0x000f300000000800 */
[----:B------:R-:W1:Y:S01]  /*1650*/  LDC R7, c[0x0][0xc0c] ;  /* 0x00030300ff077b82 */ /* 0x000e620000000800 */
[----:B--2---:R-:W-:-:S05]  /*1660*/  IMAD.HI.U32 R4, R15, R4, RZ ;  /* 0x000000040f047227 */ /* 0x004fca00078e00ff */
[----:B------:R-:W-:Y:S01]  /*1670*/  SHF.R.U32.HI R4, RZ, R5, R4 ;  /* 0x00000005ff047219 */ /* 0x000fe20000011604 */
[----:B---3--:R-:W-:Y:S01]  /*1680*/  IMAD.HI.U32 R3, R14, R3, RZ ;  /* 0x000000030e037227 */ /* 0x008fe200078e00ff */
[----:B------:R-:W-:-:S04]  /*1690*/  ISETP.NE.AND P0, PT, R2, 0x1, PT ;  /* 0x000000010200780c */ /* 0x000fc80003f05270 */
[----:B----4-:R-:W-:-:S04]  /*16a0*/  SHF.R.U32.HI R3, RZ, R6, R3 ;  /* 0x00000006ff037219 */ /* 0x010fc80000011603 */
[----:B------:R-:W-:Y:S02]  /*16b0*/  SEL R3, R14, R3, !P0 ;  /* 0x000000030e037207 */ /* 0x000fe40004000000 */
[----:B-1----:R-:W-:-:S04]  /*16c0*/  ISETP.NE.AND P1, PT, R7, 0x1, PT ;  /* 0x000000010700780c */ /* 0x002fc80003f25270 */
[----:B------:R-:W-:-:S05]  /*16d0*/  SEL R4, R15, R4, !P1 ;  /* 0x000000040f047207 */ /* 0x000fca0004800000 */
[----:B------:R-:W-:Y:S02]  /*16e0*/  IMAD.IADD R5, R3, 0x1, -R4 ;  /* 0x0000000103057824 */ /* 0x000fe400078e0a04 */
[----:B------:R-:W-:Y:S02]  /*16f0*/  IMAD.IADD R3, R4, 0x1, -R3 ;  /* 0x0000000104037824 */ /* 0x000fe400078e0a03 */
[----:B------:R-:W-:Y:S02]  /*1700*/  IMAD R15, R5, R7, R15 ;  /* 0x00000007050f7224 */ /* 0x000fe400078e020f */
[----:B------:R-:W-:Y:S02]  /*1710*/  IMAD R14, R3, R2, R14 ;  /* 0x00000002030e7224 */ /* 0x000fe400078e020e */
.L_x_19:
[----:B------:R-:W-:Y:S05]  /*1720*/  BRA.U !UP1, `(.L_x_20) ;  /* 0x00000001090c7547 */ /* 0x000fea000b800000 */
[----:B------:R-:W-:Y:S01]  /*1730*/  UCGABAR_WAIT ;  /* 0x0000000000007dc7 */ /* 0x000fe20008000000 */
[----:B------:R-:W-:Y:S01]  /*1740*/  CCTL.IVALL ;  /* 0x00000000ff00798f */ /* 0x000fe20002000000 */
[----:B------:R-:W-:Y:S05]  /*1750*/  BRA `(.L_x_21) ;  /* 0x0000000000047947 */ /* 0x000fea0003800000 */
.L_x_20:
[----:B------:R-:W-:Y:S06]  /*1760*/  BAR.SYNC.DEFER_BLOCKING 0x0 ;  /* 0x0000000000007b1d */ /* 0x000fec0000010000 */
.L_x_21:
[----:B------:R-:W-:Y:S05]  /*1770*/  BRA.U UP2, `(.L_x_22) ;  /* 0x0000002d022c7547 */ /* 0x000fea000b800000 */
[----:B------:R-:W2:Y:S01]  /*1780*/  LDCU UR51, c[0x0][0x394] ;  /* 0x00007280ff3377ac */ /* 0x000ea20008000800 */
[----:B------:R-:W3:Y:S01]  /*1790*/  LDC R2, c[0x0][0x5d8] ;  /* 0x00017600ff027b82 */ /* 0x000ee20000000800 */
[----:B------:R-:W-:Y:S01]  /*17a0*/  PLOP3.LUT P4, PT, PT, PT, UP6, 0x80, 0x8 ;  /* 0x000000000008781c */ /* 0x000fe20003f8f068 */
[----:B------:R-:W-:Y:S01]  /*17b0*/  IMAD.MOV.U32 R12, RZ, RZ, 0x1 ;  /* 0x00000001ff0c7424 */ /* 0x000fe200078e00ff */
[----:B------:R-:W-:Y:S01]  /*17c0*/  UISETP.NE.AND UP0, UPT, UR4, URZ, UPT ;  /* 0x000000ff0400728c */ /* 0x000fe2000bf05270 */
[----:B------:R-:W-:Y:S01]  /*17d0*/  ISETP.EQ.OR P5, PT, R8, RZ, P6 ;  /* 0x000000ff0800720c */ /* 0x000fe200037a2670 */
[----:B------:R-:W-:Y:S01]  /*17e0*/  UMOV UR45, 0x400 ;  /* 0x00000400002d7882 */ /* 0x000fe20000000000 */
[----:B------:R-:W-:Y:S01]  /*17f0*/  USEL UR47, URZ, 0x1, UP5 ;  /* 0x00000001ff2f7887 */ /* 0x000fe2000a800000 */
[----:B------:R-:W-:Y:S01]  /*1800*/  PLOP3.LUT P4, PT, P4, PT, PT, 0x8, 0x80 ;  /* 0x000000000080781c */ /* 0x000fe2000278e170 */
[----:B------:R-:W4:Y:S01]  /*1810*/  LDC R9, c[0x0][0x370] ;  /* 0x0000dc00ff097b82 */ /* 0x000f220000000800 */
[----:B------:R-:W-:Y:S01]  /*1820*/  ULEA UR45, UR48, UR45, 0x18 ;  /* 0x0000002d302d7291 */ /* 0x000fe2000f8ec0ff */
[----:B------:R-:W-:Y:S01]  /*1830*/  IMAD.MOV.U32 R11, RZ, RZ, RZ ;  /* 0x000000ffff0b7224 */ /* 0x000fe200078e00ff */
[----:B------:R-:W1:Y:S01]  /*1840*/  LDCU.64 UR54, c[0x0][0x348] ;  /* 0x00006900ff3677ac */ /* 0x000e620008000a00 */
[----:B------:R-:W-:-:S04]  /*1850*/  USEL UR47, UR47, 0x2, UP0 ;  /* 0x000000022f2f7887 */ /* 0x000fc80008000000 */
[----:B------:R-:W1:Y:S01]  /*1860*/  LDC R0, c[0x0][0x374] ;  /* 0x0000dd00ff007b82 */ /* 0x000e620000000800 */
[----:B--2---:R-:W-:Y:S02]  /*1870*/  UIADD3 UR5, UPT, UPT, UR51, 0x1f, URZ ;  /* 0x0000001f33057890 */ /* 0x004fe4000fffe0ff */
[----:B------:R-:W-:Y:S02]  /*1880*/  UIADD3 UR4, UPT, UPT, UR51, -0x1, URZ ;  /* 0xffffffff33047890 */ /* 0x000fe4000fffe0ff */
[----:B------:R-:W-:Y:S02]  /*1890*/  USHF.R.S32.HI UR53, URZ, 0x1f, UR5 ;  /* 0x0000001fff357899 */ /* 0x000fe40008011405 */
[----:B------:R-:W-:Y:S01]  /*18a0*/  UISETP.GE.U32.AND UP2, UPT, UR4, -0x3f, UPT ;  /* 0xffffffc10400788c */ /* 0x000fe2000bf46070 */
[----:B---3--:R-:W-:Y:S01]  /*18b0*/  VIADD R2, R2, 0x7f ;  /* 0x0000007f02027836 */ /* 0x008fe20000000000 */
[----:B------:R-:W-:Y:S02]  /*18c0*/  ULEA.HI UR53, UR53, UR5, URZ, 0x5 ;  /* 0x0000000535357291 */ /* 0x000fe4000f8f28ff */
[----:B------:R-:W-:-:S02]  /*18d0*/  UIADD3 UR51, UPT, UPT, UR51, 0x3e, URZ ;  /* 0x0000003e33337890 */ /* 0x000fc4000fffe0ff */
[----:B------:R-:W-:Y:S01]  /*18e0*/  USHF.R.S32.HI UR53, URZ, 0x5, UR53 ;  /* 0x00000005ff357899 */ /* 0x000fe20008011435 */
[----:B------:R-:W-:Y:S01]  /*18f0*/  SHF.R.S32.HI R13, RZ, 0x1f, R2 ;  /* 0x0000001fff0d7819 */ /* 0x000fe20000011402 */
[----:B------:R-:W-:Y:S02]  /*1900*/  UIADD3 UR50, UPT, UPT, UR45, 0x15600, UR44 ;  /* 0x000156002d327890 */ /* 0x000fe4000fffe02c */
[----:B------:R-:W-:Y:S01]  /*1910*/  UISETP.LT.U32.AND UP1, UPT, UR53, 0x22, UPT ;  /* 0x000000223500788c */ /* 0x000fe2000bf21070 */
[----:B------:R-:W-:Y:S01]  /*1920*/  LEA.HI R13, R13, R2, RZ, 0x7 ;  /* 0x000000020d0d7211 */ /* 0x000fe200078f38ff */
[----:B------:R-:W-:Y:S02]  /*1930*/  UMOV UR48, URZ ;  /* 0x000000ff00307c82 */ /* 0x000fe40008000000 */
[----:B------:R-:W-:Y:S01]  /*1940*/  USEL UR52, UR53, 0x22, UP1 ;  /* 0x0000002235347887 */ /* 0x000fe20008800000 */
[----:B------:R-:W-:-:S03]  /*1950*/  SHF.R.S32.HI R13, RZ, 0x7, R13 ;  /* 0x00000007ff0d7819 */ /* 0x000fc6000001140d */
[----:B------:R-:W-:Y:S02]  /*1960*/  UIADD3 UR46, UPT, UPT, UR52, -0x1, URZ ;  /* 0xffffffff342e7890 */ /* 0x000fe4000fffe0ff */
[----:B------:R-:W-:Y:S02]  /*1970*/  @UP2 UIADD3 UR46, UPT, UPT, UR52, URZ, URZ ;  /* 0x000000ff342e2290 */ /* 0x000fe4000fffe0ff */
[----:B-1----:R-:W-:Y:S02]  /*1980*/  UIADD3 UR49, UPT, UPT, UR53, -UR52, URZ ;  /* 0x8000003435317290 */ /* 0x002fe4000fffe0ff */
[----:B----4-:R-:W-:-:S12]  /*1990*/  UIADD3 UR46, UPT, UPT, UR46, 0x1, URZ ;  /* 0x000000012e2e7890 */ /* 0x010fd8000fffe0ff */
.L_x_40:
[-C--:B------:R-:W-:Y:S01]  /*19a0*/  IABS R5, R13.reuse ;  /* 0x0000000d00057213 */ /* 0x080fe20000000000 */
[----:B-1----:R-:W1:Y:S01]  /*19b0*/  LDC R7, c[0x0][0x5dc] ;  /* 0x00017700ff077b82 */ /* 0x002e620000000800 */
[----:B------:R-:W-:Y:S01]  /*19c0*/  IABS R3, R14 ;  /* 0x0000000e00037213 */ /* 0x000fe20000000000 */
[----:B------:R-:W-:Y:S01]  /*19d0*/  ULEA UR4, UR48, UR45, 0x3 ;  /* 0x0000002d30047291 */ /* 0x000fe2000f8e18ff */
[----:B------:R-:W2:Y:S01]  /*19e0*/  I2F.RP R18, R5 ;  /* 0x0000000500127306 */ /* 0x000ea20000209400 */
[----:B------:R-:W-:Y:S01]  /*19f0*/  IABS R2, R13 ;  /* 0x0000000d00027213 */ /* 0x000fe20000000000 */
[----:B------:R-:W-:Y:S01]  /*1a00*/  UISETP.GE.U32.AND UP0, UPT, UR51, 0x3f, UPT ;  /* 0x0000003f3300788c */ /* 0x000fe2000bf06070 */
[----:B------:R-:W-:Y:S01]  /*1a10*/  R2UR UR38, R15 ;  /* 0x000000000f2672ca */ /* 0x000fe200000e0000 */
[----:B------:R-:W-:Y:S01]  /*1a20*/  UMOV UR26, URZ ;  /* 0x000000ff001a7c82 */ /* 0x000fe20008000000 */
[----:B------:R-:W-:-:S03]  /*1a30*/  IADD3 R2, PT, PT, RZ, -R2, RZ ;  /* 0x80000002ff027210 */ /* 0x000fc60007ffe0ff */
[----:B--2---:R-:W2:Y:S08]  /*1a40*/  MUFU.RCP R18, R18 ;  /* 0x0000001200127308 */ /* 0x004eb00000001000 */
[----:B------:R-:W-:Y:S01]  /*1a50*/  USHF.L.U32 UR38, UR38, 0x6, URZ ;  /* 0x0000000626267899 */ /* 0x000fe200080006ff */
[----:B-1----:R-:W-:-:S04]  /*1a60*/  IABS R16, R7 ;  /* 0x0000000700107213 */ /* 0x002fc80000000000 */
[----:B------:R-:W1:Y:S01]  /*1a70*/  I2F.RP R6, R16 ;  /* 0x0000001000067306 */ /* 0x000e620000209400 */
[----:B--2---:R-:W-:-:S07]  /*1a80*/  VIADD R18, R18, 0xffffffe ;  /* 0x0ffffffe12127836 */ /* 0x004fce0000000000 */
[----:B------:R-:W2:Y:S08]  /*1a90*/  F2I.FTZ.U32.TRUNC.NTZ R19, R18 ;  /* 0x0000001200137305 */ /* 0x000eb0000021f000 */
[----:B-1----:R-:W1:Y:S01]  /*1aa0*/  MUFU.RCP R6, R6 ;  /* 0x0000000600067308 */ /* 0x002e620000001000 */
[----:B--2---:R-:W-:Y:S02]  /*1ab0*/  IMAD.MOV R4, RZ, RZ, -R19 ;  /* 0x000000ffff047224 */ /* 0x004fe400078e0a13 */
[----:B------:R-:W-:-:S02]  /*1ac0*/  IMAD.MOV.U32 R18, RZ, RZ, RZ ;  /* 0x000000ffff127224 */ /* 0x000fc400078e00ff */
[----:B------:R-:W-:-:S04]  /*1ad0*/  IMAD R4, R4, R5, RZ ;  /* 0x0000000504047224 */ /* 0x000fc800078e02ff */
[----:B------:R-:W-:-:S04]  /*1ae0*/  IMAD.HI.U32 R4, R19, R4, R18 ;  /* 0x0000000413047227 */ /* 0x000fc800078e0012 */
[----:B-1----:R-:W-:Y:S02]  /*1af0*/  VIADD R18, R6, 0xffffffe ;  /* 0x0ffffffe06127836 */ /* 0x002fe40000000000 */
[----:B------:R-:W-:Y:S02]  /*1b00*/  IMAD.HI.U32 R4, R4, R3, RZ ;  /* 0x0000000304047227 */ /* 0x000fe400078e00ff */
[----:B------:R-:W1:Y:S02]  /*1b10*/  F2I.FTZ.U32.TRUNC.NTZ R19, R18 ;  /* 0x0000001200137305 */ /* 0x000e64000021f000 */
[----:B------:R-:W-:-:S05]  /*1b20*/  IMAD R2, R4, R2, R3 ;  /* 0x0000000204027224 */ /* 0x000fca00078e0203 */
[----:B------:R-:W-:Y:S01]  /*1b30*/  ISETP.GT.U32.AND P1, PT, R5, R2, PT ;  /* 0x000000020500720c */ /* 0x000fe20003f24070 */
[----:B-1----:R-:W-:Y:S02]  /*1b40*/  IMAD.MOV R6, RZ, RZ, -R19 ;  /* 0x000000ffff067224 */ /* 0x002fe400078e0a13 */
[----:B------:R-:W-:Y:S02]  /*1b50*/  IMAD.MOV.U32 R18, RZ, RZ, RZ ;  /* 0x000000ffff127224 */ /* 0x000fe400078e00ff */
[----:B------:R-:W-:-:S08]  /*1b60*/  IMAD R6, R6, R16, RZ ;  /* 0x0000001006067224 */ /* 0x000fd000078e02ff */
[----:B------:R-:W-:Y:S01]  /*1b70*/  @!P1 IADD3 R4, PT, PT, R4, 0x1, RZ ;  /* 0x0000000104049810 */ /* 0x000fe20007ffe0ff */
[----:B------:R-:W-:Y:S01]  /*1b80*/  @!P1 IMAD.IADD R2, R2, 0x1, -R5 ;  /* 0x0000000102029824 */ /* 0x000fe200078e0a05 */
[----:B------:R-:W-:Y:S01]  /*1b90*/  ISETP.NE.AND P1, PT, R13, RZ, PT ;  /* 0x000000ff0d00720c */ /* 0x000fe20003f25270 */
[----:B------:R-:W-:-:S03]  /*1ba0*/  IMAD.HI.U32 R6, R19, R6, R18 ;  /* 0x0000000613067227 */ /* 0x000fc600078e0012 */
[----:B---3--:R-:W-:Y:S02]  /*1bb0*/  ISETP.GE.U32.AND P2, PT, R2, R5, PT ;  /* 0x000000050200720c */ /* 0x008fe40003f46070 */
[----:B------:R-:W-:Y:S01]  /*1bc0*/  LOP3.LUT R2, R14, R13, RZ, 0x3c, !PT ;  /* 0x0000000d0e027212 */ /* 0x000fe200078e3cff */
[----:B------:R-:W1:Y:S03]  /*1bd0*/  LDC R5, c[0x0][0x5e0] ;  /* 0x00017800ff057b82 */ /* 0x000e660000000800 */
[----:B------:R-:W-:-:S07]  /*1be0*/  ISETP.GE.AND P0, PT, R2, RZ, PT ;  /* 0x000000ff0200720c */ /* 0x000fce0003f06270 */
[----:B------:R-:W-:-:S06]  /*1bf0*/  @P2 VIADD R4, R4, 0x1 ;  /* 0x0000000104042836 */ /* 0x000fcc0000000000 */
[----:B------:R-:W-:Y:S02]  /*1c00*/  @!P0 IADD3 R4, PT, PT, -R4, RZ, RZ ;  /* 0x000000ff04048210 */ /* 0x000fe40007ffe1ff */
[----:B------:R-:W-:-:S04]  /*1c10*/  @!P1 LOP3.LUT R4, RZ, R13, RZ, 0x33, !PT ;  /* 0x0000000dff049212 */ /* 0x000fc800078e33ff */
[----:B------:R-:W-:Y:S02]  /*1c20*/  IABS R3, R4 ;  /* 0x0000000400037213 */ /* 0x000fe40000000000 */
[----:B-1----:R-:W-:-:S03]  /*1c30*/  IABS R2, R5 ;  /* 0x0000000500027213 */ /* 0x002fc60000000000 */
[----:B------:R-:W-:Y:S01]  /*1c40*/  IMAD.MOV.U32 R17, RZ, RZ, R3 ;  /* 0x000000ffff117224 */ /* 0x000fe200078e0003 */
[----:B------:R-:W1:Y:S03]  /*1c50*/  I2F.RP R18, R2 ;  /* 0x0000000200127306 */ /* 0x000e660000209400 */
[----:B------:R-:W-:-:S05]  /*1c60*/  IMAD.HI.U32 R6, R6, R17, RZ ;  /* 0x0000001106067227 */ /* 0x000fca00078e00ff */
[----:B------:R-:W-:-:S05]  /*1c70*/  IADD3 R3, PT, PT, -R6, RZ, RZ ;  /* 0x000000ff06037210 */ /* 0x000fca0007ffe1ff */
[C---:B------:R-:W-:Y:S01]  /*1c80*/  IMAD R3, R16.reuse, R3, R17 ;  /* 0x0000000310037224 */ /* 0x040fe200078e0211 */
[----:B-1----:R-:W1:Y:S04]  /*1c90*/  MUFU.RCP R18, R18 ;  /* 0x0000001200127308 */ /* 0x002e680000001000 */
[----:B------:R-:W-:-:S13]  /*1ca0*/  ISETP.GT.U32.AND P1, PT, R16, R3, PT ;  /* 0x000000031000720c */ /* 0x000fda0003f24070 */
[----:B------:R-:W-:Y:S01]  /*1cb0*/  @!P1 IMAD.IADD R3, R3, 0x1, -R16 ;  /* 0x0000000103039824 */ /* 0x000fe200078e0a10 */
[----:B------:R-:W-:Y:S01]  /*1cc0*/  @!P1 IADD3 R6, PT, PT, R6, 0x1, RZ ;  /* 0x0000000106069810 */ /* 0x000fe20007ffe0ff */
[----:B-1----:R-:W-:Y:S01]  /*1cd0*/  VIADD R18, R18, 0xffffffe ;  /* 0x0ffffffe12127836 */ /* 0x002fe20000000000 */
[----:B------:R-:W-:Y:S02]  /*1ce0*/  ISETP.NE.AND P1, PT, R7, RZ, PT ;  /* 0x000000ff0700720c */ /* 0x000fe40003f25270 */
[----:B------:R-:W-:Y:S01]  /*1cf0*/  ISETP.GE.U32.AND P2, PT, R3, R16, PT ;  /* 0x000000100300720c */ /* 0x000fe20003f46070 */
[----:B------:R-:W1:Y:S01]  /*1d00*/  F2I.FTZ.U32.TRUNC.NTZ R19, R18 ;  /* 0x0000001200137305 */ /* 0x000e62000021f000 */
[----:B------:R-:W-:Y:S02]  /*1d10*/  LOP3.LUT R3, R4, R7, RZ, 0x3c, !PT ;  /* 0x0000000704037212 */ /* 0x000fe400078e3cff */
[----:B------:R-:W-:Y:S02]  /*1d20*/  SHF.L.U32 R16, R12, 0x1f, RZ ;  /* 0x0000001f0c107819 */ /* 0x000fe400000006ff */
[----:B------:R-:W-:-:S07]  /*1d30*/  ISETP.GE.AND P0, PT, R3, RZ, PT ;  /* 0x000000ff0300720c */ /* 0x000fce0003f06270 */
[----:B------:R-:W-:Y:S01]  /*1d40*/  @P2 VIADD R6, R6, 0x1 ;  /* 0x0000000106062836 */ /* 0x000fe20000000000 */
[----:B------:R2:W3:Y:S01]  /*1d50*/  SYNCS.PHASECHK.TRANS64.TRYWAIT P2, [UR4+0x110], R16 ;  /* 0x00011010ff0075a7 */ /* 0x0004e20008041104 */
[----:B-1----:R-:W-:Y:S02]  /*1d60*/  IMAD.MOV R3, RZ, RZ, -R19 ;  /* 0x000000ffff037224 */ /* 0x002fe400078e0a13 */
[----:B------:R-:W-:Y:S02]  /*1d70*/  IMAD.MOV.U32 R18, RZ, RZ, RZ ;  /* 0x000000ffff127224 */ /* 0x000fe400078e00ff */
[----:B------:R-:W-:Y:S02]  /*1d80*/  @!P0 IADD3 R6, PT, PT, -R6, RZ, RZ ;  /* 0x000000ff06068210 */ /* 0x000fe40007ffe1ff */
[----:B------:R-:W-:Y:S01]  /*1d90*/  @!P1 LOP3.LUT R6, RZ, R7, RZ, 0x33, !PT ;  /* 0x00000007ff069212 */ /* 0x000fe200078e33ff */
[----:B--2---:R-:W-:-:S03]  /*1da0*/  IMAD R16, R3, R2, RZ ;  /* 0x0000000203107224 */ /* 0x004fc600078e02ff */
[----:B------:R-:W-:Y:S01]  /*1db0*/  IABS R3, R6 ;  /* 0x0000000600037213 */ /* 0x000fe20000000000 */
[----:B------:R-:W-:-:S04]  /*1dc0*/  IMAD.HI.U32 R17, R19, R16, R18 ;  /* 0x0000001013117227 */ /* 0x000fc800078e0012 */
[----:B------:R-:W-:-:S04]  /*1dd0*/  IMAD.MOV.U32 R16, RZ, RZ, R3 ;  /* 0x000000ffff107224 */ /* 0x000fc800078e0003 */
[----:B------:R-:W-:-:S05]  /*1de0*/  IMAD.HI.U32 R17, R17, R16, RZ ;  /* 0x0000001011117227 */ /* 0x000fca00078e00ff */
[----:B------:R-:W-:-:S05]  /*1df0*/  IADD3 R3, PT, PT, -R17, RZ, RZ ;  /* 0x000000ff11037210 */ /* 0x000fca0007ffe1ff */
[----:B------:R-:W-:-:S05]  /*1e00*/  IMAD R3, R2, R3, R16 ;  /* 0x0000000302037224 */ /* 0x000fca00078e0210 */
[----:B------:R-:W-:-:S13]  /*1e10*/  ISETP.GT.U32.AND P1, PT, R2, R3, PT ;  /* 0x000000030200720c */ /* 0x000fda0003f24070 */
[----:B------:R-:W-:Y:S01]  /*1e20*/  @!P1 IMAD.IADD R3, R3, 0x1, -R2 ;  /* 0x0000000103039824 */ /* 0x000fe200078e0a02 */
[----:B------:R-:W-:Y:S02]  /*1e30*/  @!P1 IADD3 R17, PT, PT, R17, 0x1, RZ ;  /* 0x0000000111119810 */ /* 0x000fe40007ffe0ff */
[----:B------:R-:W-:Y:S02]  /*1e40*/  ISETP.NE.AND P1, PT, R5, RZ, PT ;  /* 0x000000ff0500720c */ /* 0x000fe40003f25270 */
[----:B------:R-:W-:Y:S01]  /*1e50*/  ISETP.GE.U32.AND P3, PT, R3, R2, PT ;  /* 0x000000020300720c */ /* 0x000fe20003f66070 */
[----:B------:R-:W-:Y:S01]  /*1e60*/  IMAD.MOV R2, RZ, RZ, -R4 ;  /* 0x000000ffff027224 */ /* 0x000fe200078e0a04 */
[----:B------:R-:W-:-:S03]  /*1e70*/  LOP3.LUT R3, R6, R5, RZ, 0x3c, !PT ;  /* 0x0000000506037212 */ /* 0x000fc600078e3cff */
[----:B------:R-:W-:Y:S01]  /*1e80*/  IMAD R2, R13, R2, R14 ;  /* 0x000000020d027224 */ /* 0x000fe200078e020e */
[----:B------:R-:W-:Y:S02]  /*1e90*/  ISETP.GE.AND P0, PT, R3, RZ, PT ;  /* 0x000000ff0300720c */ /* 0x000fe40003f06270 */
[----:B------:R-:W-:Y:S02]  /*1ea0*/  IADD3 R3, PT, PT, -R6, RZ, RZ ;  /* 0x000000ff06037210 */ /* 0x000fe40007ffe1ff */
[----:B------:R-:W-:-:S03]  /*1eb0*/  R2UR UR10, R2 ;  /* 0x00000000020a72ca */ /* 0x000fc600000e0000 */
[----:B------:R-:W-:Y:S02]  /*1ec0*/  @P3 VIADD R17, R17, 0x1 ;  /* 0x0000000111113836 */ /* 0x000fe40000000000 */
[----:B------:R-:W-:-:S04]  /*1ed0*/  IMAD R4, R7, R3, R4 ;  /* 0x0000000307047224 */ /* 0x000fc800078e0204 */
[----:B------:R-:W-:Y:S01]  /*1ee0*/  @!P0 IMAD.MOV R17, RZ, RZ, -R17 ;  /* 0x000000ffff118224 */ /* 0x000fe200078e0a11 */
[----:B------:R-:W-:-:S03]  /*1ef0*/  @!P1 LOP3.LUT R17, RZ, R5, RZ, 0x33, !PT ;  /* 0x00000005ff119212 */ /* 0x000fc600078e33ff */
[----:B------:R-:W-:Y:S02]  /*1f00*/  USHF.L.U32 UR10, UR10, 0x7, URZ ;  /* 0x000000070a0a7899 */ /* 0x000fe400080006ff */
[----:B------:R-:W-:-:S04]  /*1f10*/  IMAD.MOV R2, RZ, RZ, -R17 ;  /* 0x000000ffff027224 */ /* 0x000fc800078e0a11 */
[----:B------:R-:W-:Y:S01]  /*1f20*/  IMAD R5, R5, R2, R6 ;  /* 0x0000000205057224 */ /* 0x000fe200078e0206 */
[----:B---3--:R-:W-:Y:S06]  /*1f30*/  BRA.U !UP0, `(.L_x_23) ;  /* 0x00000005087c7547 */ /* 0x008fec000b800000 */
[----:B------:R-:W1:Y:S01]  /*1f40*/  LDC.64 R2, c[0x0][0x5f8] ;  /* 0x00017e00ff027b82 */ /* 0x000e620000000a00 */
[----:B------:R-:W2:Y:S01]  /*1f50*/  LDCU UR5, c[0x0][0x5c8] ;  /* 0x0000b900ff0577ac */ /* 0x000ea20008000800 */
[----:B------:R-:W1:Y:S06]  /*1f60*/  LDCU.64 UR8, c[0x0][0x5c0] ;  /* 0x0000b800ff0877ac */ /* 0x000e6c0008000a00 */
[----:B------:R-:W2:Y:S01]  /*1f70*/  LDC R6, c[0x0][0x600] ;  /* 0x00018000ff067b82 */ /* 0x000ea20000000800 */
[----:B------:R-:W3:Y:S01]  /*1f80*/  LDCU UR30, c[0x0][0x5a8] ;  /* 0x0000b500ff1e77ac */ /* 0x000ee20008000800 */
[----:B------:R-:W4:Y:S01]  /*1f90*/  LDCU UR29, c[0x0][0x59c] ;  /* 0x0000b380ff1d77ac */ /* 0x000f220008000800 */
[----:B------:R-:W1:Y:S01]  /*1fa0*/  LDCU UR28, c[0x0][0x590] ;  /* 0x0000b200ff1c77ac */ /* 0x000e620008000800 */
[----:B------:R-:W1:Y:S02]  /*1fb0*/  LDCU UR27, c[0x0][0x594] ;  /* 0x0000b280ff1b77ac */ /* 0x000e640008000800 */
[----:B-1----:R-:W-:Y:S01]  /*1fc0*/  IMAD R2, R4, UR8, R2 ;  /* 0x0000000804027c24 */ /* 0x002fe2000f8e0202 */
[----:B------:R-:W1:Y:S01]  /*1fd0*/  LDCU UR25, c[0x0][0x598] ;  /* 0x0000b300ff1977ac */ /* 0x000e620008000800 */
[----:B------:R-:W-:Y:S01]  /*1fe0*/  IMAD R7, R5, UR9, R3 ;  /* 0x0000000905077c24 */ /* 0x000fe2000f8e0203 */
[----:B------:R-:W1:Y:S01]  /*1ff0*/  LDCU UR24, c[0x0][0x5ac] ;  /* 0x0000b580ff1877ac */ /* 0x000e620008000800 */
[----:B--2---:R-:W-:Y:S01]  /*2000*/  IMAD R6, R17, UR5, R6 ;  /* 0x0000000511067c24 */ /* 0x004fe2000f8e0206 */
[----:B------:R-:W2:Y:S01]  /*2010*/  LDCU UR22, c[0x0][0x5b0] ;  /* 0x0000b600ff1677ac */ /* 0x000ea20008000800 */
[----:B------:R-:W1:Y:S01]  /*2020*/  LDCU UR15, c[0x0][0x5cc] ;  /* 0x0000b980ff0f77ac */ /* 0x000e620008000800 */
[----:B------:R-:W1:Y:S01]  /*2030*/  LDCU UR4, c[0x0][0x5ec] ;  /* 0x0000bd80ff0477ac */ /* 0x000e620008000800 */
[----:B------:R-:W1:Y:S01]  /*2040*/  LDCU.64 UR20, c[0x0][0x5a0] ;  /* 0x0000b400ff1477ac */ /* 0x000e620008000a00 */
[----:B------:R-:W1:Y:S01]  /*2050*/  LDCU.64 UR18, c[0x0][0x5d0] ;  /* 0x0000ba00ff1277ac */ /* 0x000e620008000a00 */
[----:B------:R-:W1:Y:S01]  /*2060*/  LDCU.64 UR6, c[0x0][0x5f0] ;  /* 0x0000be00ff0677ac */ /* 0x000e620008000a00 */
[----:B------:R-:W-:Y:S01]  /*2070*/  UMOV UR31, URZ ;  /* 0x000000ff001f7c82 */ /* 0x000fe20008000000 */
[----:B---34-:R-:W-:-:S05]  /*2080*/  UMOV UR43, UR48 ;  /* 0x00000030002b7c82 */ /* 0x018fca0008000000 */
.L_x_29:
[----:B------:R-:W-:Y:S01]  /*2090*/  @!P6 MOV R14, 0x1800 ;  /* 0x00001800000ee802 */ /* 0x000fe20000000f00 */
[----:B------:R-:W-:Y:S01]  /*20a0*/  ULEA UR37, UR43, UR45, 0x3 ;  /* 0x0000002d2b257291 */ /* 0x000fe2000f8e18ff */
[----:B---3--:R-:W-:Y:S11]  /*20b0*/  @P2 BRA `(.L_x_24) ;  /* 0x00000000000c2947 */ /* 0x008ff60003800000 */
[----:B------:R-:W-:Y:S04]  /*20c0*/  SHF.L.U32 R15, R12, 0x1f, RZ ;  /* 0x0000001f0c0f7819 */ /* 0x000fe800000006ff */
[----:B------:R-:W3:Y:S02]  /*20d0*/  SYNCS.PHASECHK.TRANS64.TRYWAIT P0, [UR37+0x110], R15 ;  /* 0x0001100fff0075a7 */ /* 0x000ee40008001125 */
[----:B---3--:R-:W-:Y:S05]  /*20e0*/  @!P0 BRA `(.L_x_25) ;  /* 0x0000007400688947 */ /* 0x008fea0003800000 */
.L_x_24:
[----:B------:R4:W-:Y:S01]  /*20f0*/  @!P6 SYNCS.ARRIVE.TRANS64 RZ, [UR37], R14 ;  /* 0x0000000effffe9a7 */ /* 0x0009e20008000025 */
[----:B------:R-:W-:Y:S04]  /*2100*/  ULOP3.LUT UR5, UR47, 0x2, URZ, 0xfc, !UPT ;  /* 0x000000022f057892 */ /* 0x000fe8000f8efcff */
[----:B------:R-:W-:Y:S09]  /*2110*/  UISETP.NE.AND UP0, UPT, UR5, 0x2, UPT ;  /* 0x000000020500788c */ /* 0x000ff2000bf05270 */
[----:B------:R-:W-:Y:S05]  /*2120*/  BRA.U UP0, `(.L_x_26) ;  /* 0x0000000100047547 */ /* 0x000fea000b800000 */
[----:B-12---:R-:W-:Y:S05]  /*2130*/  BPT.TRAP 0x1 ;  /* 0x000000040000795c */ /* 0x006fea0000300000 */
.L_x_26:
[----:B------:R-:W-:Y:S04]  /*2140*/  BSSY.RECONVERGENT B0, `(.L_x_27) ;  /* 0x0000003000007945 */ /* 0x000fe80003800200 */
[----:B------:R-:W-:Y:S05]  /*2150*/  @P5 BRA `(.L_x_28) ;  /* 0x0000000000045947 */ /* 0x000fea0003800000 */
[----:B-12---:R-:W-:Y:S05]  /*2160*/  BPT.TRAP 0x1 ;  /* 0x000000040000795c */ /* 0x006fea0000300000 */
.L_x_28:
[----:B-12---:R-:W-:Y:S05]  /*2170*/  BSYNC.RECONVERGENT B0 ;  /* 0x0000000000007941 */ /* 0x006fea0003800200 */
.L_x_27:
[----:B------:R-:W-:Y:S02]  /*2180*/  UIADD3 UR48, UPT, UPT, UR43, 0x1, URZ ;  /* 0x000000012b307890 */ /* 0x000fe4000fffe0ff */
[----:B------:R-:W-:Y:S02]  /*2190*/  USHF.L.U32 UR39, UR31, 0x5, URZ ;  /* 0x000000051f277899 */ /* 0x000fe400080006ff */
[----:B------:R-:W-:Y:S02]  /*21a0*/  UISETP.NE.AND UP0, UPT, UR48, 0x22, UPT ;  /* 0x000000223000788c */ /* 0x000fe4000bf05270 */
[----:B------:R-:W-:Y:S02]  /*21b0*/  ULOP3.LUT UR5, UR39, UR23, URZ, 0xfc, !UPT ;  /* 0x0000001727057292 */ /* 0x000fe4000f8efcff */
[----:B------:R-:W-:Y:S02]  /*21c0*/  USEL UR34, URZ, 0x1, UP0 ;  /* 0x00000001ff227887 */ /* 0x000fe40008000000 */
[----:B------:R-:W-:Y:S01]  /*21d0*/  USEL UR48, UR48, URZ, UP0 ;  /* 0x000000ff30307287 */ /* 0x000fe20008000000 */
[----:B------:R-:W-:Y:S03]  /*21e0*/  ELECT P0, URZ, PT ;  /* 0x0000000000ff782f */ /* 0x000fe60003800000 */
[----:B------:R-:W-:Y:S01]  /*21f0*/  ULEA UR9, UR48, UR45, 0x3 ;  /* 0x0000002d30097291 */ /* 0x000fe2000f8e18ff */
[----:B------:R-:W-:Y:S01]  /*2200*/  LOP3.LUT R12, R12, UR34, RZ, 0x3c, !PT ;  /* 0x000000220c0c7c12 */ /* 0x000fe2000f8e3cff */
[----:B------:R-:W-:Y:S02]  /*2210*/  UIMAD.WIDE.U32 UR16, UR5, UR27, URZ ;  /* 0x0000001b051072a5 */ /* 0x000fe4000f8e00ff */
[----:B------:R-:W-:Y:S01]  /*2220*/  UISETP.NE.AND UP0, UPT, UR28, 0x1, UPT ;  /* 0x000000011c00788c */ /* 0x000fe2000bf05270 */
[----:B---3--:R-:W-:Y:S01]  /*2230*/  SHF.L.U32 R3, R12, 0x1f, RZ ;  /* 0x0000001f0c037819 */ /* 0x008fe200000006ff */
[----:B------:R-:W-:Y:S02]  /*2240*/  USHF.R.U32.HI UR16, URZ, UR25, UR17 ;  /* 0x00000019ff107299 */ /* 0x000fe40008011611 */
[----:B------:R-:W-:Y:S01]  /*2250*/  UISETP.NE.AND UP2, UPT, UR30, 0x1, UPT ;  /* 0x000000011e00788c */ /* 0x000fe2000bf45270 */
[----:B------:R1:W3:Y:S01]  /*2260*/  SYNCS.PHASECHK.TRANS64.TRYWAIT P2, [UR9+0x110], R3 ;  /* 0x00011003ff0075a7 */ /* 0x0002e20008041109 */
[----:B------:R-:W-:Y:S01]  /*2270*/  USEL UR16, UR5, UR16, !UP0 ;  /* 0x0000001005107287 */ /* 0x000fe2000c000000 */
[----:B----4-:R-:W-:Y:S01]  /*2280*/  @P0 IMAD.U32 R14, R7, 0x20, R2 ;  /* 0x00000020070e0824 */ /* 0x010fe200078e0002 */
[----:B------:R-:W-:Y:S02]  /*2290*/  UISETP.NE.AND UP0, UPT, UR29, 0x1, UPT ;  /* 0x000000011d00788c */ /* 0x000fe4000bf05270 */
[----:B------:R-:W-:Y:S01]  /*22a0*/  UIMAD.WIDE.U32 UR32, UR16, UR20, URZ ;  /* 0x00000014102072a5 */ /* 0x000fe2000f8e00ff */
[----:B------:R-:W-:Y:S01]  /*22b0*/  @P0 IMAD.U32 R14, R6, 0x400, R14 ;  /* 0x00000400060e0824 */ /* 0x000fe200078e000e */
[----:B------:R-:W-:Y:S02]  /*22c0*/  UIADD3 UR26, UPT, UPT, -UR16, URZ, URZ ;  /* 0x000000ff101a7290 */ /* 0x000fe4000fffe1ff */
[----:B------:R-:W-:Y:S02]  /*22d0*/  USHF.R.U32.HI UR17, URZ, UR21, UR33 ;  /* 0x00000015ff117299 */ /* 0x000fe40008011621 */
[----:B------:R-:W-:Y:S01]  /*22e0*/  UIADD3 UR34, UP1, UPT, UR54, 0x80, URZ ;  /* 0x0000008036227890 */ /* 0x000fe2000ff3e0ff */
[----:B------:R-:W-:Y:S01]  /*22f0*/  @P0 R2UR UR41, R14 ;  /* 0x000000000e2902ca */ /* 0x000fe200000e0000 */
[----:B------:R-:W-:Y:S02]  /*2300*/  USEL UR17, UR16, UR17, !UP0 ;  /* 0x0000001110117287 */ /* 0x000fe4000c000000 */
[----:B------:R-:W-:Y:S02]  /*2310*/  ULEA UR42, UR43, UR45, 0xb ;  /* 0x0000002d2b2a7291 */ /* 0x000fe4000f8e58ff */
[----:B------:R-:W-:Y:S02]  /*2320*/  UIMAD.WIDE.U32 UR32, UR17, UR24, URZ ;  /* 0x00000018112072a5 */ /* 0x000fe4000f8e00ff */
[----:B------:R-:W-:Y:S02]  /*2330*/  UIADD3 UR32, UPT, UPT, -UR17, URZ, URZ ;  /* 0x000000ff11207290 */ /* 0x000fe4000fffe1ff */
[----:B------:R-:W-:Y:S02]  /*2340*/  USHF.R.U32.HI UR14, URZ, UR22, UR33 ;  /* 0x00000016ff0e7299 */ /* 0x000fe40008011621 */
[----:B------:R-:W-:Y:S01]  /*2350*/  UIMAD UR5, UR28, UR26, UR5 ;  /* 0x0000001a1c0572a4 */ /* 0x000fe2000f8e0205 */
[----:B-1----:R-:W-:Y:S01]  /*2360*/  IMAD.MOV.U32 R3, RZ, RZ, 0x3 ;  /* 0x00000003ff037424 */ /* 0x002fe200078e00ff */
[----:B------:R-:W-:Y:S01]  /*2370*/  USEL UR14, UR17, UR14, !UP2 ;  /* 0x0000000e110e7287 */ /* 0x000fe2000d000000 */
[----:B------:R-:W-:Y:S01]  /*2380*/  IMAD.U32 R14, RZ, RZ, UR41 ;  /* 0x00000029ff0e7e24 */ /* 0x000fe2000f8e00ff */
[----:B------:R-:W-:Y:S02]  /*2390*/  UIADD3.X UR35, UPT, UPT, URZ, UR55, URZ, UP1, !UPT ;  /* 0x00000037ff237290 */ /* 0x000fe40008ffe4ff */
[----:B------:R-:W-:Y:S01]  /*23a0*/  UIADD3 UR36, UPT, UPT, UR42, 0x4600, URZ ;  /* 0x000046002a247890 */ /* 0x000fe2000fffe0ff */
[----:B------:R-:W-:Y:S01]  /*23b0*/  @P0 R2UR UR9, R3 ;  /* 0x00000000030902ca */ /* 0x000fe200000e0000 */
[----:B------:R-:W-:Y:S02]  /*23c0*/  UIADD3 UR26, UPT, UPT, -UR14, URZ, URZ ;  /* 0x000000ff0e1a7290 */ /* 0x000fe4000fffe1ff */
[----:B------:R-:W-:Y:S02]  /*23d0*/  UIMAD UR16, UR29, UR32, UR16 ;  /* 0x000000201d1072a4 */ /* 0x000fe4000f8e0210 */
[----:B------:R-:W-:Y:S02]  /*23e0*/  ULEA UR43, UR43, UR44, 0xc ;  /* 0x0000002c2b2b7291 */ /* 0x000fe4000f8e60ff */
[----:B------:R-:W-:Y:S02]  /*23f0*/  UIADD3 UR40, UP0, UPT, UR54, 0x180, URZ ;  /* 0x0000018036287890 */ /* 0x000fe4000ff1e0ff */
[----:B------:R-:W-:Y:S02]  /*2400*/  UIMAD UR17, UR30, UR26, UR17 ;  /* 0x0000001a1e1172a4 */ /* 0x000fe4000f8e0211 */
[----:B------:R-:W-:Y:S02]  /*2410*/  UIMAD UR11, UR5, UR15, UR4 ;  /* 0x0000000f050b72a4 */ /* 0x000fe4000f8e0204 */
[----:B------:R-:W-:Y:S01]  /*2420*/  UIMAD UR12, UR16, UR18, UR6 ;  /* 0x00000012100c72a4 */ /* 0x000fe2000f8e0206 */
[----:B------:R-:W-:Y:S01]  /*2430*/  IMAD.U32 R3, RZ, RZ, UR9 ;  /* 0x00000009ff037e24 */ /* 0x000fe2000f8e00ff */
[----:B------:R-:W-:Y:S01]  /*2440*/  UMOV UR56, 0x0 ;  /* 0x0000000000387882 */ /* 0x000fe20000000000 */
[----:B------:R-:W-:Y:S01]  /*2450*/  UMOV UR57, 0x10000000 ;  /* 0x1000000000397882 */ /* 0x000fe20000000000 */
[----:B------:R-:W-:Y:S01]  /*2460*/  UIADD3 UR8, UPT, UPT, UR45, 0x15600, UR43 ;  /* 0x000156002d087890 */ /* 0x000fe2000fffe02b */
[----:B------:R4:W-:Y:S01]  /*2470*/  UTMALDG.2D [UR36], [UR34], desc[UR56] ;  /* 0x00003824220075b4 */ /* 0x0009e20008009000 */
[----:B------:R-:W-:Y:S01]  /*2480*/  UIMAD UR13, UR17, UR19, UR7 ;  /* 0x00000013110d72a4 */ /* 0x000fe2000f8e0207 */
[----:B------:R-:W-:Y:S01]  /*2490*/  @P0 PRMT R3, R14, 0x5410, R3 ;  /* 0x000054100e030816 */ /* 0x000fe20000000003 */
[----:B------:R-:W-:Y:S01]  /*24a0*/  UIADD3.X UR41, UPT, UPT, URZ, UR55, URZ, UP0, !UPT ;  /* 0x00000037ff297290 */ /* 0x000fe200087fe4ff */
[----:B------:R-:W-:Y:S02]  /*24b0*/  UMOV UR9, UR37 ;  /* 0x0000002500097c82 */ /* 0x000fe40008000000 */
[----:B------:R-:W-:Y:S01]  /*24c0*/  @P0 R2UR UR42, R3 ;  /* 0x00000000032a02ca */ /* 0x000fe200000e0000 */
[----:B------:R-:W-:Y:S01]  /*24d0*/  UIADD3 UR31, UPT, UPT, UR31, 0x1, URZ ;  /* 0x000000011f1f7890 */ /* 0x000fe2000fffe0ff */
[----:B------:R-:W-:Y:S01]  /*24e0*/  UMOV UR26, UR46 ;  /* 0x0000002e001a7c82 */ /* 0x000fe20008000000 */
[----:B------:R-:W-:Y:S02]  /*24f0*/  UMOV UR43, UR48 ;  /* 0x00000030002b7c82 */ /* 0x000fe40008000000 */
[----:B------:R-:W-:Y:S08]  /*2500*/  UISETP.NE.AND UP0, UPT, UR31, UR46, UPT ;  /* 0x0000002e1f00728c */ /* 0x000ff0000bf05270 */
[----:B------:R4:W-:Y:S02]  /*2510*/  UTMALDG.5D.IM2COL.MULTICAST [UR8], [UR40], UR42 ;  /* 0x00000008280073b4 */ /* 0x0009e4000806082a */
[----:B----4-:R-:W-:Y:S05]  /*2520*/  BRA.U UP0, `(.L_x_29) ;  /* 0xfffffff900d87547 */ /* 0x010fea000b83ffff */
.L_x_23:
[----:B------:R-:W-:Y:S01]  /*2530*/  ULEA UR4, UR48, UR45, 0x3 ;  /* 0x0000002d30047291 */ /* 0x000fe2000f8e18ff */
[----:B------:R-:W-:Y:S01]  /*2540*/  SHF.L.U32 R2, R12, 0x1f, RZ ;  /* 0x0000001f0c027819 */ /* 0x000fe200000006ff */
[----:B------:R-:W-:Y:S01]  /*2550*/  @!P4 SYNCS.ARRIVE.TRANS64.A1T0 RZ, [UR45+0x248], RZ ;  /* 0x000248ffffffc9a7 */ /* 0x000fe2000810002d */
[----:B------:R-:W-:-:S06]  /*2560*/  UISETP.GT.AND UP0, UPT, UR53, UR52, UPT ;  /* 0x000000343500728c */ /* 0x000fcc000bf04270 */
[----:B------:R1:W2:Y:S03]  /*2570*/  SYNCS.PHASECHK.TRANS64.TRYWAIT P1, [UR4+0x110], R2 ;  /* 0x00011002ff0075a7 */ /* 0x0002a60008021104 */
[----:B------:R-:W-:Y:S05]  /*2580*/  BRA.U !UP0, `(.L_x_30) ;  /* 0x00000005087c7547 */ /* 0x000fea000b800000 */
[----:B-1----:R-:W1:Y:S01]  /*2590*/  LDC.64 R2, c[0x0][0x5f8] ;  /* 0x00017e00ff027b82 */ /* 0x002e620000000a00 */
[----:B------:R-:W4:Y:S01]  /*25a0*/  LDCU UR5, c[0x0][0x5c8] ;  /* 0x0000b900ff0577ac */ /* 0x000f220008000800 */
[----:B------:R-:W1:Y:S06]  /*25b0*/  LDCU.64 UR16, c[0x0][0x5c0] ;  /* 0x0000b800ff1077ac */ /* 0x000e6c0008000a00 */
[----:B------:R-:W4:Y:S01]  /*25c0*/  LDC R6, c[0x0][0x600] ;  /* 0x00018000ff067b82 */ /* 0x000f220000000800 */
[----:B------:R-:W1:Y:S01]  /*25d0*/  LDCU UR32, c[0x0][0x5a8] ;  /* 0x0000b500ff2077ac */ /* 0x000e620008000800 */
[----:B------:R-:W1:Y:S01]  /*25e0*/  LDCU UR31, c[0x0][0x59c] ;  /* 0x0000b380ff1f77ac */ /* 0x000e620008000800 */
[----:B------:R-:W1:Y:S01]  /*25f0*/  LDCU UR30, c[0x0][0x590] ;  /* 0x0000b200ff1e77ac */ /* 0x000e620008000800 */
[----:B------:R-:W1:Y:S02]  /*2600*/  LDCU UR29, c[0x0][0x594] ;  /* 0x0000b280ff1d77ac */ /* 0x000e640008000800 */
[----:B-1----:R-:W-:Y:S01]  /*2610*/  IMAD R2, R4, UR16, R2 ;  /* 0x0000001004027c24 */ /* 0x002fe2000f8e0202 */
[----:B------:R-:W1:Y:S01]  /*2620*/  LDCU UR28, c[0x0][0x598] ;  /* 0x0000b300ff1c77ac */ /* 0x000e620008000800 */
[----:B------:R-:W-:Y:S01]  /*2630*/  IMAD R3, R5, UR17, R3 ;  /* 0x0000001105037c24 */ /* 0x000fe2000f8e0203 */
[----:B------:R-:W1:Y:S01]  /*2640*/  LDCU UR27, c[0x0][0x5ac] ;  /* 0x0000b580ff1b77ac */ /* 0x000e620008000800 */
[----:B----4-:R-:W-:Y:S01]  /*2650*/  IMAD R6, R17, UR5, R6 ;  /* 0x0000000511067c24 */ /* 0x010fe2000f8e0206 */
[----:B------:R-:W4:Y:S01]  /*2660*/  LDCU UR15, c[0x0][0x5b0] ;  /* 0x0000b600ff0f77ac */ /* 0x000f220008000800 */
[----:B------:R-:W1:Y:S01]  /*2670*/  LDCU UR9, c[0x0][0x5cc] ;  /* 0x0000b980ff0977ac */ /* 0x000e620008000800 */
[----:B------:R-:W1:Y:S01]  /*2680*/  LDCU UR4, c[0x0][0x5ec] ;  /* 0x0000bd80ff0477ac */ /* 0x000e620008000800 */
[----:B------:R-:W1:Y:S01]  /*2690*/  LDCU.64 UR24, c[0x0][0x5a0] ;  /* 0x0000b400ff1877ac */ /* 0x000e620008000a00 */
[----:B------:R-:W1:Y:S01]  /*26a0*/  LDCU.64 UR12, c[0x0][0x5d0] ;  /* 0x0000ba00ff0c77ac */ /* 0x000e620008000a00 */
[----:B------:R-:W1:Y:S01]  /*26b0*/  LDCU.64 UR6, c[0x0][0x5f0] ;  /* 0x0000be00ff0677ac */ /* 0x000e620008000a00 */
[----:B------:R-:W-:Y:S01]  /*26c0*/  UIADD3 UR8, UPT, UPT, UR49, UR26, URZ ;  /* 0x0000001a31087290 */ /* 0x000fe2000fffe0ff */
[----:B------:R-:W-:-:S11]  /*26d0*/  UMOV UR60, UR48 ;  /* 0x00000030003c7c82 */ /* 0x000fd60008000000 */
.L_x_36:
[----:B------:R-:W-:Y:S01]  /*26e0*/  @!P6 MOV R5, 0x1800 ;  /* 0x000018000005e802 */ /* 0x000fe20000000f00 */
[----:B------:R-:W-:Y:S01]  /*26f0*/  ULEA UR41, UR60, UR45, 0x3 ;  /* 0x0000002d3c297291 */ /* 0x000fe2000f8e18ff */
[----:B--2---:R-:W-:Y:S11]  /*2700*/  @P1 BRA `(.L_x_31) ;  /* 0x00000000000c1947 */ /* 0x004ff60003800000 */
[----:B------:R-:W-:Y:S04]  /*2710*/  SHF.L.U32 R7, R12, 0x1f, RZ ;  /* 0x0000001f0c077819 */ /* 0x000fe800000006ff */
[----:B------:R-:W2:Y:S02]  /*2720*/  SYNCS.PHASECHK.TRANS64.TRYWAIT P0, [UR41+0x110], R7 ;  /* 0x00011007ff0075a7 */ /* 0x000ea40008001129 */
[----:B--2---:R-:W-:Y:S05]  /*2730*/  @!P0 BRA `(.L_x_32) ;  /* 0x0000006c00ec8947 */ /* 0x004fea0003800000 */
.L_x_31:
[----:B------:R1:W-:Y:S01]  /*2740*/  @!P6 SYNCS.ARRIVE.TRANS64 RZ, [UR41], R5 ;  /* 0x00000005ffffe9a7 */ /* 0x0003e20008000029 */
[----:B------:R-:W-:Y:S04]  /*2750*/  ULOP3.LUT UR5, UR47, 0x2, URZ, 0xfc, !UPT ;  /* 0x000000022f057892 */ /* 0x000fe8000f8efcff */
[----:B------:R-:W-:Y:S09]  /*2760*/  UISETP.NE.AND UP0, UPT, UR5, 0x2, UPT ;  /* 0x000000020500788c */ /* 0x000ff2000bf05270 */
[----:B------:R-:W-:Y:S05]  /*2770*/  BRA.U UP0, `(.L_x_33) ;  /* 0x0000000100047547 */ /* 0x000fea000b800000 */
[----:B-1--4-:R-:W-:Y:S05]  /*2780*/  BPT.TRAP 0x1 ;  /* 0x000000040000795c */ /* 0x012fea0000300000 */
.L_x_33:
[----:B------:R-:W-:Y:S04]  /*2790*/  BSSY.RECONVERGENT B0, `(.L_x_34) ;  /* 0x0000003000007945 */ /* 0x000fe80003800200 */
[----:B------:R-:W-:Y:S05]  /*27a0*/  @P5 BRA `(.L_x_35) ;  /* 0x0000000000045947 */ /* 0x000fea0003800000 */
[----:B-1--4-:R-:W-:Y:S05]  /*27b0*/  BPT.TRAP 0x1 ;  /* 0x000000040000795c */ /* 0x012fea0000300000 */
.L_x_35:
[----:B-1--4-:R-:W-:Y:S05]  /*27c0*/  BSYNC.RECONVERGENT B0 ;  /* 0x0000000000007941 */ /* 0x012fea0003800200 */
.L_x_34:
        /* <DEDUP_REMOVED lines=11> */
[----:B--2---:R-:W-:Y:S01]  /*2880*/  SHF.L.U32 R4, R12, 0x1f, RZ ;  /* 0x0000001f0c047819 */ /* 0x004fe200000006ff */
[----:B------:R-:W-:Y:S02]  /*2890*/  USHF.R.U32.HI UR11, URZ, UR28, UR35 ;  /* 0x0000001cff0b7299 */ /* 0x000fe40008011623 */
[----:B------:R-:W-:Y:S01]  /*28a0*/  UISETP.NE.AND UP2, UPT, UR32, 0x1, UPT ;  /* 0x000000012000788c */ /* 0x000fe2000bf45270 */
[----:B------:R1:W2:Y:S01]  /*28b0*/  SYNCS.PHASECHK.TRANS64.TRYWAIT P1, [UR17+0x110], R4 ;  /* 0x00011004ff0075a7 */ /* 0x0002a20008021111 */
[----:B------:R-:W-:Y:S01]  /*28c0*/  USEL UR11, UR5, UR11, !UP0 ;  /* 0x0000000b050b7287 */ /* 0x000fe2000c000000 */
[----:B------:R-:W-:Y:S01]  /*28d0*/  @P0 IMAD.U32 R5, R3, 0x20, R2 ;  /* 0x0000002003050824 */ /* 0x000fe200078e0002 */
        /* <DEDUP_REMOVED lines=21> */
[----:B------:R-:W-:Y:S02]  /*2a30*/  UIADD3 UR56, UP0, UPT, UR54, 0x180, URZ ;  /* 0x0000018036387890 */ /* 0x000fe4000ff1e0ff */
[----:B------:R-:W-:Y:S02]  /*2a40*/  UIMAD UR14, UR32, UR33, UR14 ;  /* 0x00000021200e72a4 */ /* 0x000fe4000f8e020e */
[----:B------:R-:W-:Y:S02]  /*2a50*/  UIMAD UR19, UR5, UR9, UR4 ;  /* 0x00000009051372a4 */ /* 0x000fe4000f8e0204 */
[----:B------:R-:W-:Y:S02]  /*2a60*/  UIMAD UR20, UR11, UR12, UR6 ;  /* 0x0000000c0b1472a4 */ /* 0x000fe4000f8e0206 */
[----:B------:R-:W-:Y:S01]  /*2a70*/  ULEA UR16, UR60, UR50, 0xc ;  /* 0x000000323c107291 */ /* 0x000fe2000f8e60ff */
[----:B------:R-:W-:Y:S01]  /*2a80*/  IMAD.U32 R4, RZ, RZ, UR17 ;  /* 0x00000011ff047e24 */ /* 0x000fe2000f8e00ff */
[----:B------:R-:W-:Y:S01]  /*2a90*/  UMOV UR58, 0x0 ;  /* 0x00000000003a7882 */ /* 0x000fe20000000000 */
[----:B------:R-:W-:Y:S01]  /*2aa0*/  UMOV UR59, 0x10000000 ;  /* 0x10000000003b7882 */ /* 0x000fe20000000000 */
[----:B------:R-:W-:Y:S01]  /*2ab0*/  UMOV UR42, UR38 ;  /* 0x00000026002a7c82 */ /* 0x000fe20008000000 */
[----:B------:R-:W-:Y:S01]  /*2ac0*/  UIMAD UR21, UR14, UR13, UR7 ;  /* 0x0000000d0e1572a4 */ /* 0x000fe2000f8e0207 */
[----:B------:R1:W-:Y:S01]  /*2ad0*/  UTMALDG.2D [UR40], [UR36], desc[UR58] ;  /* 0x00003a28240075b4 */ /* 0x0003e20008009000 */
[----:B------:R-:W-:Y:S01]  /*2ae0*/  UIADD3.X UR57, UPT, UPT, URZ, UR55, URZ, UP0, !UPT ;  /* 0x00000037ff397290 */ /* 0x000fe200087fe4ff */
[----:B------:R-:W-:Y:S01]  /*2af0*/  @P0 PRMT R4, R5, 0x5410, R4 ;  /* 0x0000541005040816 */ /* 0x000fe20000000004 */
[----:B------:R-:W-:Y:S01]  /*2b00*/  UMOV UR17, UR41 ;  /* 0x0000002900117c82 */ /* 0x000fe20008000000 */
[----:B------:R-:W-:Y:S01]  /*2b10*/  UMOV UR18, UR10 ;  /* 0x0000000a00127c82 */ /* 0x000fe20008000000 */
[----:B------:R-:W-:Y:S01]  /*2b20*/  UIADD3 UR26, UPT, UPT, UR26, 0x1, URZ ;  /* 0x000000011a1a7890 */ /* 0x000fe2000fffe0ff */
[----:B------:R-:W-:Y:S01]  /*2b30*/  @P0 R2UR UR39, R4 ;  /* 0x00000000042702ca */ /* 0x000fe200000e0000 */
[----:B------:R-:W-:Y:S02]  /*2b40*/  UMOV UR60, UR48 ;  /* 0x00000030003c7c82 */ /* 0x000fe40008000000 */
[----:B------:R-:W-:Y:S10]  /*2b50*/  UISETP.NE.AND UP0, UPT, UR26, UR8, UPT ;  /* 0x000000081a00728c */ /* 0x000ff4000bf05270 */
[----:B------:R1:W-:Y:S02]  /*2b60*/  UTMALDG.5D.IM2COL.MULTICAST [UR16], [UR56], UR39 ;  /* 0x00000010380073b4 */ /* 0x0003e40008060827 */
[----:B-1----:R-:W-:Y:S05]  /*2b70*/  BRA.U UP0, `(.L_x_36) ;  /* 0xfffffff900d87547 */ /* 0x002fea000b83ffff */
.L_x_30:
[----:B------:R-:W-:Y:S01]  /*2b80*/  SHF.L.U32 R3, R11, 0x1f, RZ ;  /* 0x0000001f0b037819 */ /* 0x000fe200000006ff */
[----:B------:R-:W-:-:S03]  /*2b90*/  NOP ;  /* 0x0000000000007918 */ /* 0x000fc60000000000 */
[----:B------:R-:W4:Y:S02]  /*2ba0*/  SYNCS.PHASECHK.TRANS64.TRYWAIT P0, [UR45+0x250], R3 ;  /* 0x00025003ff0075a7 */ /* 0x000f24000800112d */
[----:B----4-:R-:W-:Y:S05]  /*2bb0*/  @!P0 BRA `(.L_x_37) ;  /* 0x0000006800e48947 */ /* 0x010fea0003800000 */
.L_x_139:
[----:B------:R-:W4:Y:S01]  /*2bc0*/  LDS.128 R4, [UR45+0x290] ;  /* 0x0002902dff047984 */ /* 0x000f220008000c00 */
[----:B------:R-:W-:Y:S01]  /*2bd0*/  UIADD3 UR4, UPT, UPT, UR45, 0x258, URZ ;  /* 0x000002582d047890 */ /* 0x000fe2000fffe0ff */
[----:B--2---:R-:W-:Y:S01]  /*2be0*/  ISETP.GE.AND P1, PT, R40, 0x1, PT ;  /* 0x000000012800780c */ /* 0x004fe20003f26270 */
[----:B------:R-:W-:Y:S01]  /*2bf0*/  @!PT LDS RZ, [RZ] ;  /* 0x00000000fffff984 */ /* 0x000fe20000000800 */
[----:B------:R-:W-:Y:S01]  /*2c00*/  @!PT LDS RZ, [RZ] ;  /* 0x00000000fffff984 */ /* 0x000fe20000000800 */
[----:B------:R-:W-:Y:S01]  /*2c10*/  @!PT LDS RZ, [RZ] ;  /* 0x00000000fffff984 */ /* 0x000fe20000000800 */
[----:B------:R-:W-:Y:S01]  /*2c20*/  @!PT LDS RZ, [RZ] ;  /* 0x00000000fffff984 */ /* 0x000fe20000000800 */
[----:B------:R2:W-:Y:S06]  /*2c30*/  MEMBAR.ALL.CTA ;  /* 0x0000000000007992 */ /* 0x0005ec0000008000 */
[----:B--2---:R-:W2:Y:S01]  /*2c40*/  FENCE.VIEW.ASYNC.S ;  /* 0x00000000000073c6 */ /* 0x004ea20000000000 */
[----:B------:R-:W-:-:S09]  /*2c50*/  UPRMT UR4, URZ, 0x654, UR4 ;  /* 0x00000654ff047896 */ /* 0x000fd20008000004 */
[----:B--2---:R-:W-:Y:S01]  /*2c60*/  SYNCS.ARRIVE.TRANS64.RED.A1T0 RZ, [UR4], RZ ;  /* 0x000000ffffff79a7 */ /* 0x004fe20008100404 */
[----:B----4-:R-:W-:-:S13]  /*2c70*/  LOP3.LUT P0, RZ, R6, 0x1, RZ, 0xc0, !PT ;  /* 0x0000000106ff7812 */ /* 0x010fda000780c0ff */
[----:B------:R-:W-:Y:S02]  /*2c80*/  @P0 MOV R10, R4 ;  /* 0x00000004000a0202 */ /* 0x000fe40000000f00 */
[----:B------:R-:W-:Y:S01]  /*2c90*/  @P0 LOP3.LUT R8, R5, 0xffff, RZ, 0xc0, !PT ;  /* 0x0000ffff05080812 */ /* 0x000fe200078ec0ff */
[----:B------:R-:W-:Y:S06]  /*2ca0*/  @!P1 BRA `(.L_x_38) ;  /* 0x0000000000b89947 */ /* 0x000fec0003800000 */
[----:B------:R-:W2:Y:S01]  /*2cb0*/  LDC.64 R4, c[0x0][0xc18] ;  /* 0x00030600ff047b82 */ /* 0x000ea20000000a00 */
[----:B------:R-:W-:-:S07]  /*2cc0*/  ISETP.NE.AND P3, PT, R40, 0x1, PT ;  /* 0x000000012800780c */ /* 0x000fce0003f65270 */
[----:B------:R-:W4:Y:S08]  /*2cd0*/  LDC.64 R6, c[0x0][0xc10] ;  /* 0x00030400ff067b82 */ /* 0x000f300000000a00 */
[----:B------:R-:W3:Y:S08]  /*2ce0*/  LDC R14, c[0x0][0xc20] ;  /* 0x00030800ff0e7b82 */ /* 0x000ef00000000800 */
[----:B------:R-:W3:Y:S01]  /*2cf0*/  LDC R15, c[0x0][0xc0c] ;  /* 0x00030300ff0f7b82 */ /* 0x000ee20000000800 */
[----:B--2---:R-:W-:Y:S01]  /*2d00*/  IMAD.HI.U32 R17, R0, R5, RZ ;  /* 0x0000000500117227 */ /* 0x004fe200078e00ff */
[----:B------:R-:W-:-:S03]  /*2d10*/  ISETP.NE.AND P1, PT, R4, 0x1, PT ;  /* 0x000000010400780c */ /* 0x000fc60003f25270 */
[----:B------:R-:W-:-:S03]  /*2d20*/  IMAD.HI.U32 R5, R8, R5, RZ ;  /* 0x0000000508057227 */ /* 0x000fc600078e00ff */
[----:B-1----:R-:W1:Y:S01]  /*2d30*/  LDC.64 R2, c[0x0][0xc28] ;  /* 0x00030a00ff027b82 */ /* 0x002e620000000a00 */
[----:B----4-:R-:W-:-:S04]  /*2d40*/  IMAD.HI.U32 R18, R9, R6, RZ ;  /* 0x0000000609127227 */ /* 0x010fc800078e00ff */
[----:B------:R-:W-:Y:S01]  /*2d50*/  IMAD.HI.U32 R19, R10, R6, RZ ;  /* 0x000000060a137227 */ /* 0x000fe200078e00ff */
[----:B------:R-:W-:Y:S02]  /*2d60*/  SHF.R.U32.HI R18, RZ, R7, R18 ;  /* 0x00000007ff127219 */ /* 0x000fe40000011612 */
[-C--:B---3--:R-:W-:Y:S02]  /*2d70*/  SHF.R.U32.HI R17, RZ, R14.reuse, R17 ;  /* 0x0000000eff117219 */ /* 0x088fe40000011611 */
[----:B------:R-:W-:Y:S02]  /*2d80*/  SHF.R.U32.HI R5, RZ, R14, R5 ;  /* 0x0000000eff057219 */ /* 0x000fe40000011605 */
[----:B------:R-:W-:Y:S02]  /*2d90*/  SEL R17, R0, R17, !P1 ;  /* 0x0000001100117207 */ /* 0x000fe40004800000 */
[----:B------:R-:W-:Y:S02]  /*2da0*/  SHF.R.U32.HI R19, RZ, R7, R19 ;  /* 0x00000007ff137219 */ /* 0x000fe40000011613 */
[----:B------:R-:W-:-:S02]  /*2db0*/  ISETP.NE.AND P2, PT, R15, 0x1, PT ;  /* 0x000000010f00780c */ /* 0x000fc40003f45270 */
[----:B------:R-:W-:Y:S02]  /*2dc0*/  SEL R5, R8, R5, !P1 ;  /* 0x0000000508057207 */ /* 0x000fe40004800000 */
[----:B------:R-:W-:Y:S02]  /*2dd0*/  SEL R18, R9, R18, !P2 ;  /* 0x0000001209127207 */ /* 0x000fe40005000000 */
[----:B------:R-:W-:Y:S01]  /*2de0*/  SEL R19, R10, R19, !P2 ;  /* 0x000000130a137207 */ /* 0x000fe20005000000 */
[----:B-1----:R-:W-:-:S04]  /*2df0*/  IMAD.HI.U32 R16, R17, R2, RZ ;  /* 0x0000000211107227 */ /* 0x002fc800078e00ff */
        /* <DEDUP_REMOVED lines=10> */
[----:B------:R-:W-:-:S04]  /*2ea0*/  @!P1 IMAD.HI.U32 R7, R19, R2, RZ ;  /* 0x0000000213079227 */ /* 0x000fc800078e00ff */
[----:B------:R-:W-:Y:S01]  /*2eb0*/  IMAD.MOV R2, RZ, RZ, -R6 ;  /* 0x000000ffff027224 */ /* 0x000fe200078e0a06 */
[----:B------:R-:W-:Y:S02]  /*2ec0*/  @!P1 SHF.R.U32.HI R3, RZ, R3, R7 ;  /* 0x00000003ff039219 */ /* 0x000fe40000011607 */
[----:B------:R-:W-:Y:S01]  /*2ed0*/  IADD3 R7, PT, PT, -R5, RZ, RZ ;  /* 0x000000ff05077210 */ /* 0x000fe20007ffe1ff */
[----:B------:R-:W-:Y:S01]  /*2ee0*/  IMAD R2, R40, R2, R5 ;  /* 0x0000000228027224 */ /* 0x000fe200078e0205 */
        /* <DEDUP_REMOVED lines=10> */
.L_x_38:
[----:B------:R-:W2:Y:S02]  /*2f90*/  LDCU UR4, c[0x0][0xc30] ;  /* 0x00018600ff0477ac */ /* 0x000ea40008000800 */
[----:B--2---:R-:W-:-:S09]  /*2fa0*/  UISETP.NE.AND UP0, UPT, UR4, 0x1, UPT ;  /* 0x000000010400788c */ /* 0x004fd2000bf05270 */
[----:B------:R-:W-:Y:S05]  /*2fb0*/  BRA.U UP0, `(.L_x_39) ;  /* 0x0000000100407547 */ /* 0x000fea000b800000 */
[----:B------:R-:W2:Y:S08]  /*2fc0*/  LDC.64 R4, c[0x0][0xc10] ;  /* 0x00030400ff047b82 */ /* 0x000eb00000000a00 */
[----:B-1----:R-:W1:Y:S08]  /*2fd0*/  LDC.64 R2, c[0x0][0xc18] ;  /* 0x00030600ff027b82 */ /* 0x002e700000000a00 */
[----:B------:R-:W4:Y:S08]  /*2fe0*/  LDC R6, c[0x0][0xc20] ;  /* 0x00030800ff067b82 */ /* 0x000f300000000800 */
[----:B------:R-:W3:Y:S01]  /*2ff0*/  LDC R7, c[0x0][0xc0c] ;  /* 0x00030300ff077b82 */ /* 0x000ee20000000800 */
[----:B--2---:R-:W-:-:S05]  /*3000*/  IMAD.HI.U32 R4, R10, R4, RZ ;  /* 0x000000040a047227 */ /* 0x004fca00078e00ff */
[----:B------:R-:W-:Y:S01]  /*3010*/  SHF.R.U32.HI R4, RZ, R5, R4 ;  /* 0x00000005ff047219 */ /* 0x000fe20000011604 */
[----:B-1----:R-:W-:Y:S01]  /*3020*/  IMAD.HI.U32 R3, R8, R3, RZ ;  /* 0x0000000308037227 */ /* 0x002fe200078e00ff */
[----:B------:R-:W-:-:S04]  /*3030*/  ISETP.NE.AND P1, PT, R2, 0x1, PT ;  /* 0x000000010200780c */ /* 0x000fc80003f25270 */
[----:B----4-:R-:W-:-:S04]  /*3040*/  SHF.R.U32.HI R3, RZ, R6, R3 ;  /* 0x00000006ff037219 */ /* 0x010fc80000011603 */
[----:B------:R-:W-:Y:S02]  /*3050*/  SEL R3, R8, R3, !P1 ;  /* 0x0000000308037207 */ /* 0x000fe40004800000 */
[----:B---3--:R-:W-:-:S04]  /*3060*/  ISETP.NE.AND P2, PT, R7, 0x1, PT ;  /* 0x000000010700780c */ /* 0x008fc80003f45270 */
[----:B------:R-:W-:-:S05]  /*3070*/  SEL R4, R10, R4, !P2 ;  /* 0x000000040a047207 */ /* 0x000fca0005000000 */
[----:B------:R-:W-:Y:S02]  /*3080*/  IMAD.IADD R5, R3, 0x1, -R4 ;  /* 0x0000000103057824 */ /* 0x000fe400078e0a04 */
[----:B------:R-:W-:Y:S02]  /*3090*/  IMAD.IADD R3, R4, 0x1, -R3 ;  /* 0x0000000104037824 */ /* 0x000fe400078e0a03 */
[----:B------:R-:W-:Y:S02]  /*30a0*/  IMAD R10, R5, R7, R10 ;  /* 0x00000007050a7224 */ /* 0x000fe400078e020a */
[----:B------:R-:W-:-:S07]  /*30b0*/  IMAD R8, R3, R2, R8 ;  /* 0x0000000203087224 */ /* 0x000fce00078e0208 */
.L_x_39:
[----:B------:R-:W-:Y:S01]  /*30c0*/  PLOP3.LUT P4, PT, PT, PT, PT, 0x80, 0x8 ;  /* 0x000000000008781c */ /* 0x000fe20003f8f070 */
[----:B------:R-:W-:Y:S01]  /*30d0*/  IMAD.IADD R15, R10, 0x1, R97 ;  /* 0x000000010a0f7824 */ /* 0x000fe200078e0261 */
[----:B------:R-:W-:Y:S01]  /*30e0*/  LOP3.LUT R11, R11, 0x1, RZ, 0x3c, !PT ;  /* 0x000000010b0b7812 */ /* 0x000fe200078e3cff */
[----:B------:R-:W-:Y:S01]  /*30f0*/  IMAD.IADD R14, R8, 0x1, R96 ;  /* 0x00000001080e7824 */ /* 0x000fe200078e0260 */
[----:B------:R-:W-:Y:S09]  /*3100*/  @P0 BRA `(.L_x_40) ;  /* 0xffffffe800240947 */ /* 0x000ff2000383ffff */
[----:B------:R-:W-:Y:S01]  /*3110*/  UIADD3 UR45, UPT, UPT, UR45, 0x110, URZ ;  /* 0x000001102d2d7890 */ /* 0x000fe2000fffe0ff */
[----:B-1----:R-:W-:-:S03]  /*3120*/  SHF.L.U32 R2, R12, 0x1f, RZ ;  /* 0x0000001f0c027819 */ /* 0x002fc600000006ff */
[----:B------:R-:W-:-:S09]  /*3130*/  ULEA UR4, UR48, UR45, 0x3 ;  /* 0x0000002d30047291 */ /* 0x000fd2000f8e18ff */
[----:B------:R-:W1:Y:S02]  /*3140*/  SYNCS.PHASECHK.TRANS64.TRYWAIT P0, [UR4], R2 ;  /* 0x00000002ff0075a7 */ /* 0x000e640008001104 */
[----:B-1----:R-:W-:Y:S05]  /*3150*/  @!P0 BRA `(.L_x_41) ;  /* 0x0000006400948947 */ /* 0x002fea0003800000 */
.L_x_141:
[----:B------:R-:W-:-:S04]  /*3160*/  UIADD3 UR5, UPT, UPT, UR48, 0x1, URZ ;  /* 0x0000000130057890 */ /* 0x000fc8000fffe0ff */
[----:B------:R-:W-:-:S04]  /*3170*/  UISETP.NE.AND UP0, UPT, UR5, 0x22, UPT ;  /* 0x000000220500788c */ /* 0x000fc8000bf05270 */
[----:B------:R-:W-:Y:S02]  /*3180*/  USEL UR6, URZ, 0x1, UP0 ;  /* 0x00000001ff067887 */ /* 0x000fe40008000000 */
[----:B------:R-:W-:-:S04]  /*3190*/  USEL UR5, UR5, URZ, UP0 ;  /* 0x000000ff05057287 */ /* 0x000fc80008000000 */
[----:B------:R-:W-:Y:S01]  /*31a0*/  ULEA UR4, UR5, UR45, 0x3 ;  /* 0x0000002d05047291 */ /* 0x000fe2000f8e18ff */
[----:B-1----:R-:W-:-:S04]  /*31b0*/  LOP3.LUT R2, R12, UR6, RZ, 0x3c, !PT ;  /* 0x000000060c027c12 */ /* 0x002fc8000f8e3cff */
[----:B------:R-:W-:-:S04]  /*31c0*/  SHF.L.U32 R3, R2, 0x1f, RZ ;  /* 0x0000001f02037819 */ /* 0x000fc800000006ff */
[----:B------:R-:W1:Y:S02]  /*31d0*/  SYNCS.PHASECHK.TRANS64.TRYWAIT P0, [UR4], R3 ;  /* 0x00000003ff0075a7 */ /* 0x000e640008001104 */
[----:B-1----:R-:W-:Y:S05]  /*31e0*/  @!P0 BRA `(.L_x_42) ;  /* 0x0000006400888947 */ /* 0x002fea0003800000 */
.L_x_143:
[----:B------:R-:W-:-:S04]  /*31f0*/  UIADD3 UR5, UPT, UPT, UR5, 0x1, URZ ;  /* 0x0000000105057890 */ /* 0x000fc8000fffe0ff */
[----:B------:R-:W-:-:S04]  /*3200*/  UISETP.NE.AND UP0, UPT, UR5, 0x22, UPT ;  /* 0x000000220500788c */ /* 0x000fc8000bf05270 */
[----:B------:R-:W-:Y:S02]  /*3210*/  USEL UR6, URZ, 0x1, UP0 ;  /* 0x00000001ff067887 */ /* 0x000fe40008000000 */
[----:B------:R-:W-:-:S04]  /*3220*/  USEL UR5, UR5, URZ, UP0 ;  /* 0x000000ff05057287 */ /* 0x000fc80008000000 */
[----:B------:R-:W-:Y:S01]  /*3230*/  ULEA UR4, UR5, UR45, 0x3 ;  /* 0x0000002d05047291 */ /* 0x000fe2000f8e18ff */
[----:B------:R-:W-:-:S04]  /*3240*/  LOP3.LUT R2, R2, UR6, RZ, 0x3c, !PT ;  /* 0x0000000602027c12 */ /* 0x000fc8000f8e3cff */
[----:B-1----:R-:W-:-:S04]  /*3250*/  SHF.L.U32 R3, R2, 0x1f, RZ ;  /* 0x0000001f02037819 */ /* 0x002fc800000006ff */
[----:B------:R-:W1:Y:S02]  /*3260*/  SYNCS.PHASECHK.TRANS64.TRYWAIT P0, [UR4], R3 ;  /* 0x00000003ff0075a7 */ /* 0x000e640008001104 */
[----:B-1----:R-:W-:Y:S05]  /*3270*/  @!P0 BRA `(.L_x_43) ;  /* 0x00000064007c8947 */ /* 0x002fea0003800000 */
.L_x_145:
        /* <DEDUP_REMOVED lines=9> */
.L_x_147:
        /* <DEDUP_REMOVED lines=9> */
.L_x_149:
        /* <DEDUP_REMOVED lines=9> */
.L_x_151:
        /* <DEDUP_REMOVED lines=9> */
.L_x_153:
        /* <DEDUP_REMOVED lines=9> */
.L_x_155:
        /* <DEDUP_REMOVED lines=9> */
.L_x_157:
        /* <DEDUP_REMOVED lines=9> */
.L_x_159:
        /* <DEDUP_REMOVED lines=9> */
.L_x_161:
        /* <DEDUP_REMOVED lines=9> */
.L_x_163:
        /* <DEDUP_REMOVED lines=9> */
.L_x_165:
        /* <DEDUP_REMOVED lines=9> */
.L_x_167:
        /* <DEDUP_REMOVED lines=9> */
.L_x_169:
        /* <DEDUP_REMOVED lines=9> */
.L_x_171:
        /* <DEDUP_REMOVED lines=9> */
.L_x_173:
        /* <DEDUP_REMOVED lines=9> */
.L_x_175:
        /* <DEDUP_REMOVED lines=9> */
.L_x_177:
        /* <DEDUP_REMOVED lines=9> */
.L_x_179:
        /* <DEDUP_REMOVED lines=9> */
.L_x_181:
        /* <DEDUP_REMOVED lines=9> */
.L_x_183:
        /* <DEDUP_REMOVED lines=9> */
.L_x_185:
        /* <DEDUP_REMOVED lines=9> */
.L_x_187:
        /* <DEDUP_REMOVED lines=9> */
.L_x_189:
        /* <DEDUP_REMOVED lines=9> */
.L_x_191:
        /* <DEDUP_REMOVED lines=9> */
.L_x_193:
        /* <DEDUP_REMOVED lines=9> */
.L_x_195:
        /* <DEDUP_REMOVED lines=9> */
.L_x_197:
        /* <DEDUP_REMOVED lines=9> */
.L_x_199:
        /* <DEDUP_REMOVED lines=9> */
.L_x_201:
        /* <DEDUP_REMOVED lines=9> */
.L_x_203:
        /* <DEDUP_REMOVED lines=9> */
.L_x_205:
[----:B------:R-:W-:-:S04]  /*4360*/  UIADD3 UR5, UPT, UPT, UR5, 0x1, URZ ;  /* 0x0000000105057890 */ /* 0x000fc8000fffe0ff */
[----:B------:R-:W-:-:S04]  /*4370*/  UISETP.NE.AND UP0, UPT, UR5, 0x22, UPT ;  /* 0x000000220500788c */ /* 0x000fc8000bf05270 */
[----:B------:R-:W-:Y:S02]  /*4380*/  USEL UR4, URZ, 0x1, UP0 ;  /* 0x00000001ff047887 */ /* 0x000fe40008000000 */
[----:B------:R-:W-:-:S04]  /*4390*/  USEL UR5, UR5, URZ, UP0 ;  /* 0x000000ff05057287 */ /* 0x000fc80008000000 */
[----:B------:R-:W-:Y:S01]  /*43a0*/  ULEA UR5, UR5, UR45, 0x3 ;  /* 0x0000002d05057291 */ /* 0x000fe2000f8e18ff */
[----:B------:R-:W-:-:S04]  /*43b0*/  LOP3.LUT R2, R2, UR4, RZ, 0x3c, !PT ;  /* 0x0000000402027c12 */ /* 0x000fc8000f8e3cff */
[----:B------:R-:W-:Y:S01]  /*43c0*/  SHF.L.U32 R2, R2, 0x1f, RZ ;  /* 0x0000001f02027819 */ /* 0x000fe200000006ff */
[----:B-1----:R-:W-:-:S07]  /*43d0*/  IMAD.U32 R0, RZ, RZ, UR5 ;  /* 0x00000005ff007e24 */ /* 0x002fce000f8e00ff */
.L_x_74:
[----:B-1----:R1:W2:Y:S02]  /*43e0*/  SYNCS.PHASECHK.TRANS64.TRYWAIT P0, [R0+URZ], R2 ;  /* 0x00000002000075a7 */ /* 0x0022a400080011ff */
[----:B--2---:R-:W-:Y:S05]  /*43f0*/  @!P0 NANOSLEEP.SYNCS 0x989680 ;  /* 0x009896800000895d */ /* 0x004fea0003900000 */
[----:B------:R-:W2:Y:S02]  /*4400*/  @!P0 SYNCS.PHASECHK.TRANS64 P0, [R0+URZ], R2 ;  /* 0x00000002000085a7 */ /* 0x000ea400080010ff */
[----:B--2---:R-:W-:Y:S05]  /*4410*/  @P0 EXIT ;  /* 0x000000000000094d */ /* 0x004fea0003800000 */
[----:B------:R-:W-:Y:S05]  /*4420*/  BRA `(.L_x_74) ;  /* 0xfffffffc00ec7947 */ /* 0x000fea000383ffff */
.L_x_22:
[----:B------:R-:W-:-:S04]  /*4430*/  UISETP.NE.AND UP1, UPT, UR48, URZ, UPT ;  /* 0x000000ff3000728c */ /* 0x000fc8000bf25270 */
[----:B------:R-:W-:-:S09]  /*4440*/  UISETP.NE.OR UP1, UPT, UR4, 0x1, UP1 ;  /* 0x000000010400788c */ /* 0x000fd20008f25670 */
[----:B------:R-:W-:Y:S05]  /*4450*/  BRA.U UP1, `(.L_x_75) ;  /* 0x0000000101b07547 */ /* 0x000fea000b800000 */
[----:B------:R-:W-:Y:S01]  /*4460*/  UMOV UR4, 0x400 ;  /* 0x0000040000047882 */ /* 0x000fe20000000000 */
[----:B------:R-:W-:Y:S01]  /*4470*/  HFMA2 R2, -RZ, RZ, 0, 5.9604644775390625e-08 ;  /* 0x00000001ff027431 */ /* 0x000fe200000001ff */
[----:B------:R-:W-:Y:S01]  /*4480*/  ULEA UR48, UR48, UR4, 0x18 ;  /* 0x0000000430307291 */ /* 0x000fe2000f8ec0ff */
[----:B------:R-:W-:Y:S01]  /*4490*/  ISETP.GE.U32.AND P0, PT, R8, 0x2, PT ;  /* 0x000000020800780c */ /* 0x000fe20003f06070 */
[----:B------:R-:W-:Y:S02]  /*44a0*/  IMAD.MOV.U32 R3, RZ, RZ, RZ ;  /* 0x000000ffff037224 */ /* 0x000fe400078e00ff */
[----:B------:R-:W-:Y:S02]  /*44b0*/  UIADD3 UR6, UPT, UPT, UR48, 0x258, URZ ;  /* 0x0000025830067890 */ /* 0x000fe4000fffe0ff */
[----:B------:R-:W-:Y:S02]  /*44c0*/  UIADD3 UR7, UPT, UPT, UR48, 0x250, URZ ;  /* 0x0000025030077890 */ /* 0x000fe4000fffe0ff */
[----:B------:R-:W-:-:S12]  /*44d0*/  UPRMT UR6, URZ, 0x654, UR6 ;  /* 0x00000654ff067896 */ /* 0x000fd80008000006 */
.L_x_78:
[----:B------:R-:W-:Y:S01]  /*44e0*/  SHF.L.U32 R6, R2, 0x1f, RZ ;  /* 0x0000001f02067819 */ /* 0x000fe200000006ff */
[----:B------:R-:W-:Y:S02]  /*44f0*/  IMAD.U32 R4, RZ, RZ, UR7 ;  /* 0x00000007ff047e24 */ /* 0x000fe4000f8e00ff */
[----:B------:R-:W-:Y:S01]  /*4500*/  @!P0 IMAD.MOV.U32 R5, RZ, RZ, 0x10 ;  /* 0x00000010ff058424 */ /* 0x000fe200078e00ff */
[----:B------:R-:W2:Y:S02]  /*4510*/  SYNCS.PHASECHK.TRANS64.TRYWAIT P1, [UR48+0x258], R6 ;  /* 0x00025806ff0075a7 */ /* 0x000ea40008021130 */
[----:B------:R-:W-:-:S04]  /*4520*/  PRMT R4, R8, 0x654, R4 ;  /* 0x0000065408047816 */ /* 0x000fc80000000004 */
[----:B------:R-:W-:Y:S01]  /*4530*/  SEL R0, R4, R0, !P0 ;  /* 0x0000000004007207 */ /* 0x000fe20004000000 */
[----:B--2---:R-:W-:Y:S06]  /*4540*/  @!P1 BRA `(.L_x_76) ;  /* 0x0000005c00b09947 */ /* 0x004fec0003800000 */
.L_x_207:
[----:B------:R-:W-:Y:S01]  /*4550*/  UIADD3 UR4, UPT, UPT, UR48, 0x290, URZ ;  /* 0x0000029030047890 */ /* 0x000fe2000fffe0ff */
[----:B------:R3:W-:Y:S01]  /*4560*/  @!P0 SYNCS.ARRIVE.TRANS64.RED RZ, [R0+URZ], R5 ;  /* 0x0000000500ff89a7 */ /* 0x0007e200080004ff */
[----:B------:R-:W-:Y:S01]  /*4570*/  UIADD3 UR5, UPT, UPT, UR48, 0x250, URZ ;  /* 0x0000025030057890 */ /* 0x000fe2000fffe0ff */
[----:B------:R-:W-:-:S08]  /*4580*/  LOP3.LUT R2, R2, 0x1, RZ, 0x3c, !PT ;  /* 0x0000000102027812 */ /* 0x000fd000078e3cff */
[----:B------:R-:W-:Y:S06]  /*4590*/  UGETNEXTWORKID.BROADCAST [UR4], [UR5] ;  /* 0x00000000040073ca */ /* 0x000fec0008000100 */
[----:B---3--:R-:W-:-:S04]  /*45a0*/  SHF.L.U32 R5, R3, 0x1f, RZ ;  /* 0x0000001f03057819 */ /* 0x008fc800000006ff */
[----:B------:R-:W3:Y:S02]  /*45b0*/  SYNCS.PHASECHK.TRANS64.TRYWAIT P1, [UR48+0x250], R5 ;  /* 0x00025005ff0075a7 */ /* 0x000ee40008021130 */
[----:B---3--:R-:W-:Y:S05]  /*45c0*/  @!P1 BRA `(.L_x_77) ;  /* 0x0000005c00a89947 */ /* 0x008fea0003800000 */
.L_x_209:
[----:B--2---:R-:W2:Y:S01]  /*45d0*/  LDS.128 R4, [UR48+0x290] ;  /* 0x00029030ff047984 */ /* 0x004ea20008000c00 */
[----:B------:R-:W-:Y:S01]  /*45e0*/  LOP3.LUT R3, R3, 0x1, RZ, 0x3c, !PT ;  /* 0x0000000103037812 */ /* 0x000fe200078e3cff */
[----:B------:R-:W-:Y:S01]  /*45f0*/  @!PT LDS RZ, [RZ] ;  /* 0x00000000fffff984 */ /* 0x000fe20000000800 */
[----:B------:R-:W-:Y:S01]  /*4600*/  @!PT LDS RZ, [RZ] ;  /* 0x00000000fffff984 */ /* 0x000fe20000000800 */
[----:B------:R-:W-:Y:S01]  /*4610*/  @!PT LDS RZ, [RZ] ;  /* 0x00000000fffff984 */ /* 0x000fe20000000800 */
[----:B------:R-:W-:Y:S01]  /*4620*/  @!PT LDS RZ, [RZ] ;  /* 0x00000000fffff984 */ /* 0x000fe20000000800 */
[----:B------:R3:W-:Y:S06]  /*4630*/  MEMBAR.ALL.CTA ;  /* 0x0000000000007992 */ /* 0x0007ec0000008000 */
[----:B---3--:R-:W3:Y:S02]  /*4640*/  FENCE.VIEW.ASYNC.S ;  /* 0x00000000000073c6 */ /* 0x008ee40000000000 */
[----:B---3--:R-:W-:Y:S01]  /*4650*/  SYNCS.ARRIVE.TRANS64.RED.A1T0 RZ, [UR6], RZ ;  /* 0x000000ffffff79a7 */ /* 0x008fe20008100406 */
[----:B--2---:R-:W-:-:S13]  /*4660*/  LOP3.LUT P1, RZ, R6, 0x1, RZ, 0xc0, !PT ;  /* 0x0000000106ff7812 */ /* 0x004fda000782c0ff */
[----:B------:R-:W-:Y:S05]  /*4670*/  @P1 BRA `(.L_x_78) ;  /* 0xfffffffc00981947 */ /* 0x000fea000383ffff */
[----:B------:R-:W-:-:S04]  /*4680*/  SHF.L.U32 R0, R2, 0x1f, RZ ;  /* 0x0000001f02007819 */ /* 0x000fc800000006ff */
[----:B------:R-:W2:Y:S02]  /*4690*/  SYNCS.PHASECHK.TRANS64 P0, [UR48+0x258], R0 ;  /* 0x00025800ff0075a7 */ /* 0x000ea40008001030 */
[----:B-12---:R-:W-:Y:S05]  /*46a0*/  @P0 EXIT ;  /* 0x000000000000094d */ /* 0x006fea0003800000 */
[----:B------:R-:W-:-:S07]  /*46b0*/  MOV R0, UR48 ;  /* 0x0000003000007c02 */ /* 0x000fce0008000f00 */
.L_x_79:
[----:B-1----:R-:W-:-:S04]  /*46c0*/  SHF.L.U32 R3, R2, 0x1f, RZ ;  /* 0x0000001f02037819 */ /* 0x002fc800000006ff */
[----:B------:R1:W2:Y:S03]  /*46d0*/  SYNCS.PHASECHK.TRANS64.TRYWAIT P0, [R0+URZ+0x258], R3 ;  /* 0x00025803000075a7 */ /* 0x0002a600080011ff */
[----:B--2---:R-:W-:Y:S05]  /*46e0*/  @!P0 NANOSLEEP.SYNCS 0x989680 ;  /* 0x009896800000895d */ /* 0x004fea0003900000 */
[----:B------:R-:W2:Y:S02]  /*46f0*/  @!P0 SYNCS.PHASECHK.TRANS64 P0, [R0+URZ+0x258], R3 ;  /* 0x00025803000085a7 */ /* 0x000ea400080010ff */
[----:B--2---:R-:W-:Y:S05]  /*4700*/  @P0 EXIT ;  /* 0x000000000000094d */ /* 0x004fea0003800000 */
[----:B------:R-:W-:Y:S05]  /*4710*/  BRA `(.L_x_79) ;  /* 0xfffffffc00e87947 */ /* 0x000fea000383ffff */
.L_x_75:
[----:B------:R-:W-:Y:S05]  /*4720*/  BRA.U UP4, `(.L_x_80) ;  /* 0x0000000d04207547 */ /* 0x000fea000b800000 */
[----:B------:R-:W-:Y:S01]  /*4730*/  UMOV UR4, 0x40 ;  /* 0x0000004000047882 */ /* 0x000fe20000000000 */
[----:B------:R-:W-:Y:S01]  /*4740*/  NOP ;  /* 0x0000000000007918 */ /* 0x000fe20000000000 */
[----:B------:R-:W-:Y:S01]  /*4750*/  ULEA UR4, UR48, UR4, 0x18 ;  /* 0x0000000430047291 */ /* 0x000fe2000f8ec0ff */
[----:B------:R-:W-:Y:S02]  /*4760*/  UMOV UR5, 0x400 ;  /* 0x0000040000057882 */ /* 0x000fe40000000000 */
[----:B------:R-:W-:-:S06]  /*4770*/  ULEA UR48, UR48, UR5, 0x18 ;  /* 0x0000000530307291 */ /* 0x000fcc000f8ec0ff */
[----:B------:R-:W2:Y:S02]  /*4780*/  LDS.U8 R2, [UR4+0x1c] ;  /* 0x00001c04ff027984 */ /* 0x000ea40008000000 */
[----:B--2---:R-:W-:-:S13]  /*4790*/  ISETP.NE.AND P0, PT, R2, RZ, PT ;  /* 0x000000ff0200720c */ /* 0x004fda0003f05270 */
[----:B------:R-:W-:Y:S05]  /*47a0*/  @P0 BRA `(.L_x_81) ;  /* 0x0000000000580947 */ /* 0x000fea0003800000 */
[----:B------:R-:W-:-:S13]  /*47b0*/  ELECT P0, URZ, PT ;  /* 0x0000000000ff782f */ /* 0x000fda0003800000 */
[----:B------:R-:W-:Y:S05]  /*47c0*/  @!P0 BRA `(.L_x_82) ;  /* 0x0000000000608947 */ /* 0x000fea0003800000 */
[----:B------:R-:W-:Y:S01]  /*47d0*/  UMOV UR5, 0x10 ;  /* 0x0000001000057882 */ /* 0x000fe20000000000 */
[----:B------:R-:W-:Y:S01]  /*47e0*/  HFMA2 R2, -RZ, RZ, 0, 5.9604644775390625e-08 ;  /* 0x00000001ff027431 */ /* 0x000fe200000001ff */
[----:B------:R-:W-:-:S03]  /*47f0*/  MOV R3, 0xffff ;  /* 0x0000ffff00037802 */ /* 0x000fc60000000f00 */
[----:B------:R-:W-:Y:S04]  /*4800*/  DEPBAR.LE SB2, 0x36 ;  /* 0x0000ad800000791a */ /* 0x000fe80000000000 */
[----:B------:R-:W2:Y:S02]  /*4810*/  UTCATOMSWS.FIND_AND_SET.ALIGN UP0, UR5, UR5 ;  /* 0x00000005000575e3 */ /* 0x000ea40008000800 */
[----:B--2---:R-:W-:Y:S01]  /*4820*/  MOV R4, UR5 ;  /* 0x0000000500047c02 */ /* 0x004fe20008000f00 */
[----:B------:R-:W-:Y:S06]  /*4830*/  BRA.U UP0, `(.L_x_83) ;  /* 0x0000000100187547 */ /* 0x000fec000b800000 */
.L_x_84:
[----:B------:R-:W-:Y:S05]  /*4840*/  NANOSLEEP 0x64 ;  /* 0x000000640000795d */ /* 0x000fea0003800000 */
[----:B------:R-:W-:-:S05]  /*4850*/  UMOV UR5, 0x10 ;  /* 0x0000001000057882 */ /* 0x000fca0000000000 */
[----:B------:R-:W-:Y:S04]  /*4860*/  DEPBAR.LE SB2, 0x36 ;  /* 0x0000ad800000791a */ /* 0x000fe80000000000 */
[----:B------:R-:W2:Y:S02]  /*4870*/  UTCATOMSWS.FIND_AND_SET.ALIGN UP0, UR5, UR5 ;  /* 0x00000005000575e3 */ /* 0x000ea40008000800 */
[----:B--2---:R-:W-:Y:S01]  /*4880*/  MOV R4, UR5 ;  /* 0x0000000500047c02 */ /* 0x004fe20008000f00 */
[----:B------:R-:W-:Y:S05]  /*4890*/  BRA.U !UP0, `(.L_x_84) ;  /* 0xfffffffd08e87547 */ /* 0x000fea000b83ffff */
.L_x_83:
[-C--:B------:R-:W-:Y:S02]  /*48a0*/  SHF.L.U32 R3, R3, R4.reuse, RZ ;  /* 0x0000000403037219 */ /* 0x080fe400000006ff */
[----:B------:R-:W-:Y:S01]  /*48b0*/  SHF.L.U32 R2, R2, R4, RZ ;  /* 0x0000000402027219 */ /* 0x000fe200000006ff */
[----:B------:R-:W-:Y:S02]  /*48c0*/  IMAD.SHL.U32 R4, R4, 0x20, RZ ;  /* 0x0000002004047824 */ /* 0x000fe400078e00ff */
[----:B------:R2:W-:Y:S04]  /*48d0*/  ATOMS.OR RZ, [UR4+0x14], R3 ;  /* 0x00001403ffff798c */ /* 0x0005e8000b000004 */
[----:B------:R2:W-:Y:S04]  /*48e0*/  ATOMS.OR RZ, [UR4+0x18], R2 ;  /* 0x00001802ffff798c */ /* 0x0005e8000b000004 */
[----:B------:R2:W-:Y:S01]  /*48f0*/  STS [UR48+0x2a0], R4 ;  /* 0x0002a004ff007988 */ /* 0x0005e20008000830 */
[----:B------:R-:W-:Y:S05]  /*4900*/  BRA `(.L_x_82) ;  /* 0x0000000000107947 */ /* 0x000fea0003800000 */
.L_x_81:
[----:B------:R-:W-:-:S05]  /*4910*/  MOV R2, 0xffffffff ;  /* 0xffffffff00027802 */ /* 0x000fca0000000f00 */
[----:B------:R2:W-:Y:S02]  /*4920*/  STS [UR48+0x2a0], R2 ;  /* 0x0002a002ff007988 */ /* 0x0005e40008000830 */
[----:B--2---:R-:W-:Y:S02]  /*4930*/  MOV R2, 0x4950 ;  /* 0x0000495000027802 */ /* 0x004fe40000000f00 */
[----:B-1---5:R-:W-:Y:S05]  /*4940*/  CALL.REL.NOINC `($__internal_1_$__cuda_sm10x_tcgen05_guardrail_trap_phase_invalid_during_alloc) ;  /* 0x0000006000307944 */ /* 0x022fea0003c00000 */
.L_x_82:
[----:B------:R-:W-:Y:S05]  /*4950*/  WARPSYNC.ALL ;  /* 0x0000000000007948 */ /* 0x000fea0003800000 */
[----:B------:R-:W3:Y:S01]  /*4960*/  S2UR UR7, SR_CgaCtaId ;  /* 0x00000000000779c3 */ /* 0x000ee20000008800 */
[----:B------:R-:W-:Y:S01]  /*4970*/  UMOV UR4, 0x400 ;  /* 0x0000040000047882 */ /* 0x000fe20000000000 */
[----:B------:R-:W-:-:S06]  /*4980*/  NOP ;  /* 0x0000000000007918 */ /* 0x000fcc0000000000 */
[----:B------:R-:W-:Y:S06]  /*4990*/  BAR.ARV 0x6, 0xa0 ;  /* 0x0182800000007b1d */ /* 0x000fec0000002000 */
[----:B------:R-:W4:Y:S01]  /*49a0*/  LDCU UR5, c[0x0][0x394] ;  /* 0x00007280ff0577ac */ /* 0x000f220008000800 */
[----:B------:R-:W-:Y:S01]  /*49b0*/  LOP3.LUT R0, R0, 0xffff, RZ, 0xc0, !PT ;  /* 0x0000ffff00007812 */ /* 0x000fe200078ec0ff */
[----:B------:R-:W-:Y:S02]  /*49c0*/  IMAD.MOV.U32 R9, RZ, RZ, 0x1 ;  /* 0x00000001ff097424 */ /* 0x000fe400078e00ff */
[----:B------:R-:W-:Y:S01]  /*49d0*/  IMAD.MOV.U32 R8, RZ, RZ, RZ ;  /* 0x000000ffff087224 */ /* 0x000fe200078e00ff */
[----:B------:R-:W-:Y:S01]  /*49e0*/  R2UR UR10, R0 ;  /* 0x00000000000a72ca */ /* 0x000fe200000e0000 */
[----:B--2---:R-:W-:Y:S01]  /*49f0*/  IMAD.MOV.U32 R3, RZ, RZ, RZ ;  /* 0x000000ffff037224 */ /* 0x004fe200078e00ff */
[----:B------:R-:W-:Y:S01]  /*4a00*/  UMOV UR17, URZ ;  /* 0x000000ff00117c82 */ /* 0x000fe20008000000 */
[----:B------:R-:W-:Y:S01]  /*4a10*/  UMOV UR16, URZ ;  /* 0x000000ff00107c82 */ /* 0x000fe20008000000 */
[----:B------:R-:W-:Y:S01]  /*4a20*/  UMOV UR20, 0x0 ;  /* 0x0000000000147882 */ /* 0x000fe20000000000 */
[----:B---3--:R-:W-:Y:S01]  /*4a30*/  ULEA UR7, UR7, UR4, 0x18 ;  /* 0x0000000407077291 */ /* 0x008fe2000f8ec0ff */
[----:B------:R-:W2:Y:S03]  /*4a40*/  LDCU UR4, c[0x0][0x394] ;  /* 0x00007280ff0477ac */ /* 0x000ea60008000800 */
[----:B------:R-:W-:-:S02]  /*4a50*/  UIADD3 UR19, UPT, UPT, UR7, 0x4600, URZ ;  /* 0x0000460007137890 */ /* 0x000fc4000fffe0ff */
[----:B----4-:R-:W-:-:S03]  /*4a60*/  UIADD3 UR5, UPT, UPT, UR5, 0x1f, URZ ;  /* 0x0000001f05057890 */ /* 0x010fc6000fffe0ff */
[----:B------:R-:W3:Y:S01]  /*4a70*/  LDS R2, [UR7+0x2a0] ;  /* 0x0002a007ff027984 */ /* 0x000ee20008000800 */
[----:B------:R-:W-:Y:S02]  /*4a80*/  UIADD3 UR18, UPT, UPT, UR7, 0x15600, URZ ;  /* 0x0001560007127890 */ /* 0x000fe4000fffe0ff */
[----:B------:R-:W-:Y:S02]  /*4a90*/  USHF.R.S32.HI UR6, URZ, 0x1f, UR5 ;  /* 0x0000001fff067899 */ /* 0x000fe40008011405 */
[----:B------:R-:W-:Y:S02]  /*4aa0*/  USHF.R.U32.HI UR19, URZ, 0x4, UR19 ;  /* 0x00000004ff137899 */ /* 0x000fe40008011613 */
[----:B------:R-:W-:Y:S02]  /*4ab0*/  ULEA.HI UR6, UR6, UR5, URZ, 0x5 ;  /* 0x0000000506067291 */ /* 0x000fe4000f8f28ff */
[----:B------:R-:W-:Y:S02]  /*4ac0*/  UIADD3 UR5, UPT, UPT, UR7, 0x258, URZ ;  /* 0x0000025807057890 */ /* 0x000fe4000fffe0ff */
[----:B------:R-:W-:-:S02]  /*4ad0*/  USHF.R.S32.HI UR6, URZ, 0x5, UR6 ;  /* 0x00000005ff067899 */ /* 0x000fc40008011406 */
[----:B------:R-:W-:Y:S02]  /*4ae0*/  USHF.R.U32.HI UR18, URZ, 0x4, UR18 ;  /* 0x00000004ff127899 */ /* 0x000fe40008011612 */
[----:B------:R-:W-:Y:S02]  /*4af0*/  UISETP.LT.AND UP0, UPT, UR6, 0x1, UPT ;  /* 0x000000010600788c */ /* 0x000fe4000bf01270 */
[----:B------:R-:W-:Y:S02]  /*4b00*/  UPRMT UR5, URZ, 0x654, UR5 ;  /* 0x00000654ff057896 */ /* 0x000fe40008000005 */
[----:B------:R-:W-:Y:S02]  /*4b10*/  USEL UR11, UR6, 0x1, !UP0 ;  /* 0x00000001060b7887 */ /* 0x000fe4000c000000 */
[----:B------:R-:W-:Y:S02]  /*4b20*/  ULOP3.LUT UR19, UR19, 0x3fff, URZ, 0xc0, !UPT ;  /* 0x00003fff13137892 */ /* 0x000fe4000f8ec0ff */
[----:B------:R-:W-:-:S02]  /*4b30*/  ULOP3.LUT UR18, UR18, 0x3fff, URZ, 0xc0, !UPT ;  /* 0x00003fff12127892 */ /* 0x000fc4000f8ec0ff */
[----:B------:R-:W-:Y:S02]  /*4b40*/  UIADD3 UR11, UPT, UPT, -UR11, URZ, URZ ;  /* 0x000000ff0b0b7290 */ /* 0x000fe4000fffe1ff */
[----:B--2---:R-:W-:Y:S01]  /*4b50*/  UISETP.GE.AND UP3, UPT, UR4, 0x1, UPT ;  /* 0x000000010400788c */ /* 0x004fe2000bf66270 */
[----:B------:R-:W-:Y:S01]  /*4b60*/  UMOV UR21, 0x4218010 ;  /* 0x0421801000157882 */ /* 0x000fe20000000000 */
[C---:B---3--:R-:W-:Y:S01]  /*4b70*/  VIADD R5, R2.reuse, 0x80 ;  /* 0x0000008002057836 */ /* 0x048fe20000000000 */
[----:B------:R-:W-:-:S04]  /*4b80*/  LOP3.LUT R4, R2, 0xffff, RZ, 0xc0, !PT ;  /* 0x0000ffff02047812 */ /* 0x000fc800078ec0ff */
[----:B------:R-:W-:-:S05]  /*4b90*/  LOP3.LUT R5, R5, 0xffff, RZ, 0xc0, !PT ;  /* 0x0000ffff05057812 */ /* 0x000fca00078ec0ff */
[----:B------:R2:W-:Y:S02]  /*4ba0*/  STL.64 [R1], R4 ;  /* 0x0000000401007387 */ /* 0x0005e40000100a00 */
.L_x_91:
[----:B--2---:R-:W-:-:S04]  /*4bb0*/  SHF.L.U32 R4, R8, 0x1f, RZ ;  /* 0x0000001f08047819 */ /* 0x004fc800000006ff */
[----:B------:R-:W2:Y:S02]  /*4bc0*/  SYNCS.PHASECHK.TRANS64.TRYWAIT P0, [UR7+0x250], R4 ;  /* 0x00025004ff0075a7 */ /* 0x000ea40008001107 */
[----:B--23--:R-:W-:Y:S05]  /*4bd0*/  @!P0 BRA `(.L_x_85) ;  /* 0x00000058003c8947 */ /* 0x00cfea0003800000 */
.L_x_211:
[----:B--2---:R-:W2:Y:S01]  /*4be0*/  LDS.128 R4, [UR7+0x290] ;  /* 0x00029007ff047984 */ /* 0x004ea20008000c00 */
[----:B------:R-:W-:Y:S01]  /*4bf0*/  ULEA UR9, UR17, UR7, 0x3 ;  /* 0x0000000711097291 */ /* 0x000fe2000f8e18ff */
[----:B------:R-:W-:Y:S01]  /*4c00*/  SHF.L.U32 R0, R9, 0x1f, RZ ;  /* 0x0000001f09007819 */ /* 0x000fe200000006ff */
[----:B------:R-:W-:Y:S01]  /*4c10*/  @!PT LDS RZ, [RZ] ;  /* 0x00000000fffff984 */ /* 0x000fe20000000800 */
[----:B------:R-:W-:Y:S01]  /*4c20*/  @!PT LDS RZ, [RZ] ;  /* 0x00000000fffff984 */ /* 0x000fe20000000800 */
[----:B------:R-:W-:Y:S01]  /*4c30*/  @!PT LDS RZ, [RZ] ;  /* 0x00000000fffff984 */ /* 0x000fe20000000800 */
[----:B------:R-:W-:Y:S01]  /*4c40*/  @!PT LDS RZ, [RZ] ;  /* 0x00000000fffff984 */ /* 0x000fe20000000800 */
[----:B------:R3:W-:Y:S06]  /*4c50*/  MEMBAR.ALL.CTA ;  /* 0x0000000000007992 */ /* 0x0007ec0000008000 */
[----:B---3--:R-:W3:Y:S02]  /*4c60*/  FENCE.VIEW.ASYNC.S ;  /* 0x00000000000073c6 */ /* 0x008ee40000000000 */
[----:B---3--:R-:W-:Y:S01]  /*4c70*/  SYNCS.ARRIVE.TRANS64.RED.A1T0 RZ, [UR5], RZ ;  /* 0x000000ffffff79a7 */ /* 0x008fe20008100405 */
[----:B------:R-:W3:Y:S01]  /*4c80*/  SYNCS.PHASECHK.TRANS64.TRYWAIT P0, [UR9+0x270], R0 ;  /* 0x00027000ff0075a7 */ /* 0x000ee20008001109 */
[----:B--2---:R-:W-:Y:S01]  /*4c90*/  LOP3.LUT P2, RZ, R6, 0x1, RZ, 0xc0, !PT ;  /* 0x0000000106ff7812 */ /* 0x004fe2000784c0ff */
[----:B---3--:R-:W-:-:S12]  /*4ca0*/  @!P0 BRA `(.L_x_86) ;  /* 0x0000005800208947 */ /* 0x008fd80003800000 */
.L_x_213:
[----:B------:R-:W-:Y:S05]  /*4cb0*/  BRA.U !UP3, `(.L_x_87) ;  /* 0x000000010bac7547 */ /* 0x000fea000b800000 */
[----:B--2---:R-:W-:Y:S01]  /*4cc0*/  IMAD.U32 R0, RZ, RZ, UR17 ;  /* 0x00000011ff007e24 */ /* 0x004fe2000f8e00ff */
[----:B------:R-:W-:-:S04]  /*4cd0*/  ULEA UR4, UR16, UR7, 0x3 ;  /* 0x0000000710047291 */ /* 0x000fc8000f8e18ff */
[----:B------:R-:W-:-:S05]  /*4ce0*/  LEA R0, R0, R1, 0x2 ;  /* 0x0000000100007211 */ /* 0x000fca00078e10ff */
[----:B------:R2:W5:Y:S01]  /*4cf0*/  LDL R4, [R0] ;  /* 0x0000000000047983 */ /* 0x0005620000100800 */
[----:B------:R-:W-:Y:S01]  /*4d00*/  UPLOP3.LUT UP4, UPT, UPT, UPT, UPT, 0x40, 0x4 ;  /* 0x000000000004789c */ /* 0x000fe20003f8e870 */
[----:B------:R-:W-:Y:S01]  /*4d10*/  UMOV UR15, UR11 ;  /* 0x0000000b000f7c82 */ /* 0x000fe20008000000 */
[----:B------:R-:W-:Y:S01]  /*4d20*/  UMOV UR14, UR6 ;  /* 0x00000006000e7c82 */ /* 0x000fe20008000000 */
[----:B------:R-:W-:Y:S01]  /*4d30*/  UMOV UR13, UR16 ;  /* 0x00000010000d7c82 */ /* 0x000fe20008000000 */
[----:B--2---:R-:W-:-:S04]  /*4d40*/  SHF.L.U32 R0, R3, 0x1f, RZ ;  /* 0x0000001f03007819 */ /* 0x004fc800000006ff */
[----:B------:R2:W3:Y:S03]  /*4d50*/  SYNCS.PHASECHK.TRANS64.TRYWAIT P1, [UR4], R0 ;  /* 0x00000000ff0075a7 */ /* 0x0004e60008021104 */
.L_x_90:
[----:B------:R-:W-:Y:S02]  /*4d60*/  UIADD3 UR15, UPT, UPT, UR15, 0x1, URZ ;  /* 0x000000010f0f7890 */ /* 0x000fe4000fffe0ff */
[----:B----4-:R-:W-:Y:S02]  /*4d70*/  ULEA UR8, UR13, UR7, 0x3 ;  /* 0x000000070d087291 */ /* 0x010fe4000f8e18ff */
[----:B------:R-:W-:Y:S01]  /*4d80*/  UISETP.NE.AND UP0, UPT, UR15, URZ, UPT ;  /* 0x000000ff0f00728c */ /* 0x000fe2000bf05270 */
[----:B--23--:R-:W-:Y:S10]  /*4d90*/  @P1 BRA `(.L_x_88) ;  /* 0x00000000000c1947 */ /* 0x00cff40003800000 */
[----:B------:R-:W-:Y:S04]  /*4da0*/  SHF.L.U32 R5, R3, 0x1f, RZ ;  /* 0x0000001f03057819 */ /* 0x000fe800000006ff */
[----:B------:R-:W3:Y:S02]  /*4db0*/  SYNCS.PHASECHK.TRANS64.TRYWAIT P0, [UR8], R5 ;  /* 0x00000005ff0075a7 */ /* 0x000ee40008001108 */
[----:B---3--:R-:W-:Y:S05]  /*4dc0*/  @!P0 BRA `(.L_x_89) ;  /* 0x0000005400f08947 */ /* 0x008fea0003800000 */
.L_x_88:
[----:B------:R-:W-:Y:S01]  /*4dd0*/  UISETP.NE.AND UP1, UPT, UR14, 0x1, UPT ;  /* 0x000000010e00788c */ /* 0x000fe2000bf25270 */
[----:B------:R-:W-:Y:S01]  /*4de0*/  PLOP3.LUT P1, PT, PT, PT, PT, 0x80, 0x8 ;  /* 0x000000000008781c */ /* 0x000fe20003f2f070 */
[----:B------:R-:W-:Y:S02]  /*4df0*/  UIADD3 UR16, UPT, UPT, UR13, 0x1, URZ ;  /* 0x000000010d107890 */ /* 0x000fe4000fffe0ff */
[----:B------:R-:W-:Y:S02]  /*4e00*/  ULEA UR22, UR13, UR18, 0x8 ;  /* 0x000000120d167291 */ /* 0x000fe4000f8e40ff */
[----:B------:R-:W-:Y:S01]  /*4e10*/  UISETP.NE.AND UP2, UPT, UR16, 0x22, UPT ;  /* 0x000000221000788c */ /* 0x000fe2000bf45270 */
[----:B------:R-:W-:Y:S01]  /*4e20*/  PLOP3.LUT P0, PT, PT, PT, UP1, 0x80, 0x8 ;  /* 0x000000000008781c */ /* 0x000fe20003f0f018 */
[----:B------:R-:W-:Y:S02]  /*4e30*/  ULEA UR24, UR13, UR19, 0x7 ;  /* 0x000000130d187291 */ /* 0x000fe4000f8e38ff */
[----:B------:R-:W-:Y:S02]  /*4e40*/  USEL UR12, URZ, 0x1, UP2 ;  /* 0x00000001ff0c7887 */ /* 0x000fe40009000000 */
[----:B------:R-:W-:Y:S02]  /*4e50*/  USEL UR16, UR16, URZ, UP2 ;  /* 0x000000ff10107287 */ /* 0x000fe40009000000 */
[----:B------:R-:W-:Y:S02]  /*4e60*/  UIADD3 UR8, UPT, UPT, UR8, 0x110, URZ ;  /* 0x0000011008087890 */ /* 0x000fe4000fffe0ff */
[----:B------:R-:W-:Y:S01]  /*4e70*/  @UP1 ULEA UR4, UR16, UR7, 0x3 ;  /* 0x0000000710041291 */ /* 0x000fe2000f8e18ff */
[----:B------:R-:W-:Y:S01]  /*4e80*/  LOP3.LUT R3, R3, UR12, RZ, 0x3c, !PT ;  /* 0x0000000c03037c12 */ /* 0x000fe2000f8e3cff */
[----:B------:R-:W-:Y:S01]  /*4e90*/  UMOV UR23, 0x40004040 ;  /* 0x4000404000177882 */ /* 0x000fe20000000000 */
[----:B------:R-:W-:Y:S01]  /*4ea0*/  UMOV UR25, 0x80004020 ;  /* 0x8000402000197882 */ /* 0x000fe20000000000 */
[----:B------:R-:W-:Y:S01]  /*4eb0*/  UIADD3 UR14, UPT, UPT, UR14, -0x1, URZ ;  /* 0xffffffff0e0e7890 */ /* 0x000fe2000fffe0ff */
[----:B--2---:R-:W-:Y:S01]  /*4ec0*/  @P0 SHF.L.U32 R0, R3, 0x1f, RZ ;  /* 0x0000001f03000819 */ /* 0x004fe200000006ff */
[----:B------:R-:W-:Y:S03]  /*4ed0*/  UMOV UR13, UR16 ;  /* 0x00000010000d7c82 */ /* 0x000fe60008000000 */
[----:B------:R4:W2:Y:S01]  /*4ee0*/  @P0 SYNCS.PHASECHK.TRANS64.TRYWAIT P1, [UR4], R0 ;  /* 0x00000000ff0005a7 */ /* 0x0008a20008021104 */
[----:B------:R-:W-:Y:S11]  /*4ef0*/  ELECT P0, URZ, PT ;  /* 0x0000000000ff782f */ /* 0x000ff60003800000 */
[----:B------:R-:W-:Y:S02]  /*4f00*/  @!UPT UIADD3 URZ, UPT, UPT, URZ, URZ, URZ ;  /* 0x000000fffffff290 */ /* 0x000fe4000fffe0ff */
[----:B-----5:R-:W-:Y:S11]  /*4f10*/  @P0 R2UR.BROADCAST UR4, R4 ;  /* 0x00000000040402ca */ /* 0x020ff600008e0000 */
[----:B------:R-:W-:Y:S02]  /*4f20*/  @!UPT UIADD3 URZ, UPT, UPT, URZ, URZ, URZ ;  /* 0x000000fffffff290 */ /* 0x000fe4000fffe0ff */
[----:B------:R4:W-:Y:S01]  /*4f30*/  UTCQMMA gdesc[UR24], gdesc[UR22], tmem[UR4], tmem[UR20], idesc[UR21], UP4 ;  /* 0x00ff1416180075ea */ /* 0x0009e2000a000304 */
[----:B------:R-:W-:Y:S01]  /*4f40*/  UPLOP3.LUT UP4, UPT, UPT, UPT, UPT, 0x80, 0x8 ;  /* 0x000000000008789c */ /* 0x000fe20003f8f070 */
[----:B------:R4:W-:Y:S01]  /*4f50*/  UTCBAR.MULTICAST [UR8], URZ, UR10 ;  /* 0x000000ff080073e9 */ /* 0x0009e2000800080a */
[----:B------:R-:W-:Y:S09]  /*4f60*/  BRA.U UP0, `(.L_x_90) ;  /* 0xfffffffd007c7547 */ /* 0x000ff2000b83ffff */
.L_x_87:
[----:B------:R-:W-:Y:S01]  /*4f70*/  UIADD3 UR17, UPT, UPT, UR17, 0x1, URZ ;  /* 0x0000000111117890 */ /* 0x000fe2000fffe0ff */
[----:B------:R-:W-:Y:S01]  /*4f80*/  LOP3.LUT R8, R8, 0x1, RZ, 0x3c, !PT ;  /* 0x0000000108087812 */ /* 0x000fe200078e3cff */
[----:B------:R-:W-:Y:S02]  /*4f90*/  UIADD3 UR9, UPT, UPT, UR9, 0x260, URZ ;  /* 0x0000026009097890 */ /* 0x000fe4000fffe0ff */
[----:B------:R-:W-:-:S04]  /*4fa0*/  UISETP.NE.AND UP0, UPT, UR17, 0x2, UPT ;  /* 0x000000021100788c */ /* 0x000fc8000bf05270 */
[----:B----4-:R-:W-:Y:S02]  /*4fb0*/  USEL UR4, URZ, 0x1, UP0 ;  /* 0x00000001ff047887 */ /* 0x010fe40008000000 */
[----:B------:R-:W-:Y:S01]  /*4fc0*/  USEL UR17, UR17, URZ, UP0 ;  /* 0x000000ff11117287 */ /* 0x000fe20008000000 */
[----:B------:R3:W-:Y:S03]  /*4fd0*/  UTCBAR [UR9], URZ ;  /* 0x000000ff090073e9 */ /* 0x0007e600080000ff */
[----:B------:R-:W-:Y:S01]  /*4fe0*/  LOP3.LUT R9, R9, UR4, RZ, 0x3c, !PT ;  /* 0x0000000409097c12 */ /* 0x000fe2000f8e3cff */
[----:B------:R-:W-:Y:S07]  /*4ff0*/  @P2 BRA `(.L_x_91) ;  /* 0xfffffff800ec2947 */ /* 0x000fee000383ffff */
[----:B------:R-:W4:Y:S01]  /*5000*/  S2UR UR4, SR_CgaCtaId ;  /* 0x00000000000479c3 */ /* 0x000f220000008800 */
[----:B------:R-:W-:Y:S01]  /*5010*/  ELECT P0, URZ, PT ;  /* 0x0000000000ff782f */ /* 0x000fe20003800000 */
[----:B--2---:R-:W-:Y:S01]  /*5020*/  IMAD.MOV.U32 R0, RZ, RZ, 0x1 ;  /* 0x00000001ff007424 */ /* 0x004fe200078e00ff */
[----:B------:R-:W-:Y:S01]  /*5030*/  UIADD3 UR7, UPT, UPT, UR7, 0x270, URZ ;  /* 0x0000027007077890 */ /* 0x000fe2000fffe0ff */
[----:B------:R-:W-:Y:S01]  /*5040*/  SHF.L.U32 R3, R9, 0x1f, RZ ;  /* 0x0000001f09037819 */ /* 0x000fe200000006ff */
[----:B------:R-:W-:-:S03]  /*5050*/  UMOV UR5, 0x40 ;  /* 0x0000004000057882 */ /* 0x000fc60000000000 */
[----:B------:R-:W-:Y:S01]  /*5060*/  UVIRTCOUNT.DEALLOC.SMPOOL 0x80 ;  /* 0x000000800000784c */ /* 0x000fe20000000000 */
[----:B----4-:R-:W-:Y:S02]  /*5070*/  ULEA UR4, UR4, UR5, 0x18 ;  /* 0x0000000504047291 */ /* 0x010fe4000f8ec0ff */
[----:B------:R-:W-:-:S07]  /*5080*/  ULEA UR5, UR17, UR7, 0x3 ;  /* 0x0000000711057291 */ /* 0x000fce000f8e18ff */
[----:B------:R2:W-:Y:S02]  /*5090*/  @P0 STS.U8 [UR4+0x1c], R0 ;  /* 0x00001c00ff000988 */ /* 0x0005e40008000004 */
[----:B------:R-:W4:Y:S02]  /*50a0*/  SYNCS.PHASECHK.TRANS64.TRYWAIT P0, [UR5], R3 ;  /* 0x00000003ff0075a7 */ /* 0x000f240008001105 */
[----:B--2-4-:R-:W-:Y:S05]  /*50b0*/  @!P0 BRA `(.L_x_92) ;  /* 0x00000054004c8947 */ /* 0x014fea0003800000 */
.L_x_216:
[----:B------:R-:W-:-:S04]  /*50c0*/  UIADD3 UR6, UPT, UPT, UR17, 0x1, URZ ;  /* 0x0000000111067890 */ /* 0x000fc8000fffe0ff */
[----:B------:R-:W-:-:S04]  /*50d0*/  UISETP.NE.AND UP0, UPT, UR6, 0x2, UPT ;  /* 0x000000020600788c */ /* 0x000fc8000bf05270 */
[----:B------:R-:W-:Y:S02]  /*50e0*/  USEL UR5, URZ, 0x1, UP0 ;  /* 0x00000001ff057887 */ /* 0x000fe40008000000 */
[----:B------:R-:W-:-:S04]  /*50f0*/  USEL UR6, UR6, URZ, UP0 ;  /* 0x000000ff06067287 */ /* 0x000fc80008000000 */
[----:B------:R-:W-:Y:S01]  /*5100*/  ULEA UR6, UR6, UR7, 0x3 ;  /* 0x0000000706067291 */ /* 0x000fe2000f8e18ff */
[----:B--2---:R-:W-:-:S04]  /*5110*/  LOP3.LUT R3, R9, UR5, RZ, 0x3c, !PT ;  /* 0x0000000509037c12 */ /* 0x004fc8000f8e3cff */
[----:B------:R-:W-:-:S04]  /*5120*/  SHF.L.U32 R3, R3, 0x1f, RZ ;  /* 0x0000001f03037819 */ /* 0x000fc800000006ff */
[----:B------:R-:W2:Y:S02]  /*5130*/  SYNCS.PHASECHK.TRANS64.TRYWAIT P0, [UR6], R3 ;  /* 0x00000003ff0075a7 */ /* 0x000ea40008001106 */
[----:B--2---:R-:W-:Y:S05]  /*5140*/  @!P0 BRA `(.L_x_93) ;  /* 0x0000005400408947 */ /* 0x004fea0003800000 */
.L_x_218:
[----:B------:R-:W-:Y:S01]  /*5150*/  NOP ;  /* 0x0000000000007918 */ /* 0x000fe20000000000 */
[----:B--2---:R-:W2:Y:S01]  /*5160*/  LDS R0, [UR4+0x14] ;  /* 0x00001404ff007984 */ /* 0x004ea20008000800 */
[----:B------:R-:W-:Y:S01]  /*5170*/  LOP3.LUT R3, R2, 0xffff, RZ, 0xc0, !PT ;  /* 0x0000ffff02037812 */ /* 0x000fe200078ec0ff */
[----:B------:R-:W-:-:S03]  /*5180*/  IMAD.MOV.U32 R2, RZ, RZ, 0xffff ;  /* 0x0000ffffff027424 */ /* 0x000fc600078e00ff */
[----:B------:R-:W-:-:S04]  /*5190*/  SHF.R.U32.HI R3, RZ, 0x5, R3 ;  /* 0x00000005ff037819 */ /* 0x000fc80000011603 */
[----:B------:R-:W-:-:S04]  /*51a0*/  SHF.L.U32 R2, R2, R3, RZ ;  /* 0x0000000302027219 */ /* 0x000fc800000006ff */
[----:B--2---:R-:W-:-:S04]  /*51b0*/  LOP3.LUT R0, R0, R2, RZ, 0xc0, !PT ;  /* 0x0000000200007212 */ /* 0x004fc800078ec0ff */
[----:B------:R-:W-:Y:S01]  /*51c0*/  ISETP.NE.AND P0, PT, R0, R2, PT ;  /* 0x000000020000720c */ /* 0x000fe20003f05270 */
[----:B------:R-:W-:-:S05]  /*51d0*/  IMAD.MOV.U32 R0, RZ, RZ, 0x1 ;  /* 0x00000001ff007424 */ /* 0x000fca00078e00ff */
[----:B------:R-:W-:-:S07]  /*51e0*/  SHF.L.U32 R0, R0, R3, RZ ;  /* 0x0000000300007219 */ /* 0x000fce00000006ff */
[----:B------:R-:W-:Y:S05]  /*51f0*/  @P0 BRA `(.L_x_94) ;  /* 0x00000000005c0947 */ /* 0x000fea0003800000 */
[----:B------:R-:W2:Y:S02]  /*5200*/  LDS R3, [UR4+0x18] ;  /* 0x00001804ff037984 */ /* 0x000ea40008000800 */
[----:B--2---:R-:W-:-:S04]  /*5210*/  LOP3.LUT R3, R3, R0, RZ, 0xc0, !PT ;  /* 0x0000000003037212 */ /* 0x004fc800078ec0ff */
[----:B------:R-:W-:-:S13]  /*5220*/  ISETP.NE.AND P0, PT, R3, R0, PT ;  /* 0x000000000300720c */ /* 0x000fda0003f05270 */
[----:B------:R-:W-:Y:S05]  /*5230*/  @P0 BRA `(.L_x_95) ;  /* 0x0000000000400947 */ /* 0x000fea0003800000 */
[----:B------:R-:W-:Y:S01]  /*5240*/  R2UR UR8, R2 ;  /* 0x00000000020872ca */ /* 0x000fe200000e0000 */
[----:B------:R-:W2:Y:S01]  /*5250*/  S2R R3, SR_LANEID ;  /* 0x0000000000037919 */ /* 0x000ea20000000000 */
[----:B------:R-:W-:Y:S01]  /*5260*/  LOP3.LUT R0, RZ, R0, RZ, 0x33, !PT ;  /* 0x00000000ff007212 */ /* 0x000fe200078e33ff */
[----:B------:R-:W-:Y:S02]  /*5270*/  VOTEU.ANY UR7, UPT, PT ;  /* 0x0000000000077886 */ /* 0x000fe400038e0100 */
[----:B------:R-:W-:Y:S01]  /*5280*/  UFLO.U32 UR7, UR7 ;  /* 0x00000007000772bd */ /* 0x000fe200080e0000 */
[----:B------:R-:W4:Y:S07]  /*5290*/  REDUX UR5, R0 ;  /* 0x00000000000573c4 */ /* 0x000f2e0000000000 */
[----:B------:R-:W-:-:S06]  /*52a0*/  ULOP3.LUT UR8, URZ, UR8, URZ, 0x33, !UPT ;  /* 0x00000008ff087292 */ /* 0x000fcc000f8e33ff */
[----:B------:R-:W-:-:S04]  /*52b0*/  IMAD.U32 R2, RZ, RZ, UR8 ;  /* 0x00000008ff027e24 */ /* 0x000fc8000f8e00ff */
[----:B------:R-:W1:Y:S02]  /*52c0*/  REDUX UR6, R2 ;  /* 0x00000000020673c4 */ /* 0x000e640000000000 */
[----:B------:R1:W-:Y:S01]  /*52d0*/  UTCATOMSWS.AND URZ, UR8 ;  /* 0x0000000800ff79e3 */ /* 0x0003e20008000000 */
[----:B----4-:R-:W-:Y:S01]  /*52e0*/  IMAD.U32 R0, RZ, RZ, UR5 ;  /* 0x00000005ff007e24 */ /* 0x010fe2000f8e00ff */
[----:B--2---:R-:W-:Y:S01]  /*52f0*/  ISETP.EQ.U32.AND P0, PT, R3, UR7, PT ;  /* 0x0000000703007c0c */ /* 0x004fe2000bf02070 */
[----:B-1----:R-:W-:-:S12]  /*5300*/  IMAD.U32 R2, RZ, RZ, UR6 ;  /* 0x00000006ff027e24 */ /* 0x002fd8000f8e00ff */
[----:B------:R1:W-:Y:S04]  /*5310*/  @P0 ATOMS.AND RZ, [UR4+0x14], R2 ;  /* 0x00001402ffff098c */ /* 0x0003e8000a800004 */
[----:B------:R1:W-:Y:S01]  /*5320*/  @P0 ATOMS.AND RZ, [UR4+0x18], R0 ;  /* 0x00001800ffff098c */ /* 0x0003e2000a800004 */
[----:B------:R-:W-:Y:S05]  /*5330*/  BRA `(.L_x_96) ;  /* 0x0000000000147947 */ /* 0x000fea0003800000 */
.L_x_95:
[----:B------:R-:W-:Y:S02]  /*5340*/  MOV R2, 0x5360 ;  /* 0x0000536000027802 */ /* 0x000fe40000000f00 */
[----:B-1-3-5:R-:W-:Y:S05]  /*5350*/  CALL.REL.NOINC `($__internal_0_$__cuda_sm10x_tcgen05_guardrail_trap_col_being_dealloced_not_returned_by_alloc) ;  /* 0x0000005400a07944 */ /* 0x02afea0003c00000 */
[----:B------:R-:W-:Y:S05]  /*5360*/  BRA `(.L_x_96) ;  /* 0x0000000000087947 */ /* 0x000fea0003800000 */
.L_x_94:
[----:B------:R-:W-:Y:S02]  /*5370*/  MOV R2, 0x5390 ;  /* 0x0000539000027802 */ /* 0x000fe40000000f00 */
[----:B-1-3-5:R-:W-:Y:S05]  /*5380*/  CALL.REL.NOINC `($__internal_2_$__cuda_sm10x_tcgen05_guardrail_trap_unallocated_columns_being_dealloced) ;  /* 0x0000005400ac7944 */ /* 0x02afea0003c00000 */
.L_x_96:
[----:B------:R-:W-:Y:S01]  /*5390*/  NOP ;  /* 0x0000000000007918 */ /* 0x000fe20000000000 */
[----:B---3--:R-:W-:Y:S05]  /*53a0*/  EXIT ;  /* 0x000000000000794d */ /* 0x008fea0003800000 */
.L_x_80:
[----:B------:R-:W2:Y:S01]  /*53b0*/  LDC R112, c[0x0][0x384] ;  /* 0x0000e100ff707b82 */ /* 0x000ea20000000800 */
[----:B------:R-:W-:Y:S01]  /*53c0*/  UISETP.NE.OR UP6, UPT, UR4, 0x3, !UP6 ;  /* 0x000000030400788c */ /* 0x000fe2000f7c5670 */
[----:B--2---:R-:W-:-:S08]  /*53d0*/  IADD3 R112, PT, PT, R112, 0x7f, RZ ;  /* 0x0000007f70707810 */ /* 0x004fd00007ffe0ff */
[----:B------:R-:W-:Y:S05]  /*53e0*/  BRA.U UP6, `(.L_x_97) ;  /* 0x0000001106907547 */ /* 0x000fea000b800000 */
[----:B------:R-:W2:Y:S01]  /*53f0*/  LDC R19, c[0x0][0x38c] ;  /* 0x0000e300ff137b82 */ /* 0x000ea20000000800 */
[----:B------:R-:W3:Y:S01]  /*5400*/  LDCU.64 UR6, c[0x0][0x988] ;  /* 0x00013100ff0677ac */ /* 0x000ee20008000a00 */
[----:B------:R-:W-:Y:S01]  /*5410*/  SHF.R.S32.HI R30, RZ, 0x1f, R112 ;  /* 0x0000001fff1e7819 */ /* 0x000fe20000011470 */
[----:B------:R-:W-:Y:S01]  /*5420*/  IMAD.MOV.U32 R29, RZ, RZ, 0x1 ;  /* 0x00000001ff1d7424 */ /* 0x000fe200078e00ff */
[----:B------:R-:W4:Y:S02]  /*5430*/  LDCU.64 UR4, c[0x0][0x990] ;  /* 0x00013200ff0477ac */ /* 0x000f240008000a00 */
[----:B------:R-:W-:Y:S01]  /*5440*/  LEA.HI R30, R30, R112, RZ, 0x7 ;  /* 0x000000701e1e7211 */ /* 0x000fe200078f38ff */
[----:B------:R-:W-:Y:S01]  /*5450*/  IMAD.MOV.U32 R28, RZ, RZ, RZ ;  /* 0x000000ffff1c7224 */ /* 0x000fe200078e00ff */
[----:B------:R-:W1:Y:S01]  /*5460*/  LDC R24, c[0x0][0x388] ;  /* 0x0000e200ff187b82 */ /* 0x000e620000000800 */
[----:B------:R-:W-:Y:S01]  /*5470*/  UMOV UR17, 0x400 ;  /* 0x0000040000117882 */ /* 0x000fe20000000000 */
[----:B------:R-:W-:Y:S01]  /*5480*/  IMAD.MOV.U32 R27, RZ, RZ, 0x1000 ;  /* 0x00001000ff1b7424 */ /* 0x000fe200078e00ff */
[----:B------:R-:W-:Y:S01]  /*5490*/  ULEA UR17, UR48, UR17, 0x18 ;  /* 0x0000001130117291 */ /* 0x000fe2000f8ec0ff */
[----:B------:R-:W-:Y:S01]  /*54a0*/  SHF.R.S32.HI R30, RZ, 0x7, R30 ;  /* 0x00000007ff1e7819 */ /* 0x000fe2000001141e */
[----:B------:R-:W-:-:S02]  /*54b0*/  USEL UR18, URZ, 0x1, UP5 ;  /* 0x00000001ff127887 */ /* 0x000fc4000a800000 */
[----:B------:R-:W-:Y:S01]  /*54c0*/  UIADD3 UR20, UPT, UPT, UR17, 0x228, URZ ;  /* 0x0000022811147890 */ /* 0x000fe2000fffe0ff */
[----:B------:R-:W1:Y:S01]  /*54d0*/  LDC R0, c[0x0][0xc30] ;  /* 0x00030c00ff007b82 */ /* 0x000e620000000800 */
[----:B------:R-:W-:Y:S02]  /*54e0*/  UIADD3 UR16, UPT, UPT, UR17, 0x258, URZ ;  /* 0x0000025811107890 */ /* 0x000fe4000fffe0ff */
[----:B---3--:R-:W-:Y:S02]  /*54f0*/  UISETP.NE.U32.AND UP1, UPT, UR6, URZ, UPT ;  /* 0x000000ff0600728c */ /* 0x008fe4000bf25070 */
[----:B------:R-:W-:Y:S02]  /*5500*/  UIADD3 UR19, UPT, UPT, UR17, 0x220, URZ ;  /* 0x0000022011137890 */ /* 0x000fe4000fffe0ff */
[----:B------:R-:W-:Y:S01]  /*5510*/  UISETP.NE.AND.EX UP1, UPT, UR7, URZ, UPT, UP1 ;  /* 0x000000ff0700728c */ /* 0x000fe2000bf25310 */
[----:B------:R-:W3:Y:S01]  /*5520*/  LDC R26, c[0x0][0x370] ;  /* 0x0000dc00ff1a7b82 */ /* 0x000ee20000000800 */
[C---:B--2---:R-:W-:Y:S01]  /*5530*/  R2UR UR7, R19.reuse ;  /* 0x00000000130772ca */ /* 0x044fe200000e0000 */
[----:B----4-:R-:W-:Y:S01]  /*5540*/  UISETP.NE.U32.AND UP4, UPT, UR4, URZ, UPT ;  /* 0x000000ff0400728c */ /* 0x010fe2000bf85070 */
[----:B------:R-:W-:Y:S01]  /*5550*/  R2UR UR6, R19 ;  /* 0x00000000130672ca */ /* 0x000fe200000e0000 */
[----:B------:R-:W-:-:S02]  /*5560*/  UPRMT UR20, UR48, 0x654, UR20 ;  /* 0x0000065430147896 */ /* 0x000fc40008000014 */
[----:B------:R-:W-:Y:S02]  /*5570*/  UPLOP3.LUT UP2, UPT, UPT, UPT, UPT, 0x40, 0x4 ;  /* 0x000000000004789c */ /* 0x000fe40003f4e870 */
[----:B------:R-:W2:Y:S01]  /*5580*/  LDC R3, c[0x0][0xc0c] ;  /* 0x00030300ff037b82 */ /* 0x000ea20000000800 */
[----:B-1----:R-:W-:Y:S01]  /*5590*/  R2UR UR15, R24 ;  /* 0x00000000180f72ca */ /* 0x002fe200000e0000 */
[----:B------:R-:W-:Y:S02]  /*55a0*/  UPRMT UR16, URZ, 0x654, UR16 ;  /* 0x00000654ff107896 */ /* 0x000fe40008000010 */
[----:B------:R-:W-:Y:S02]  /*55b0*/  UPRMT UR48, UR48, 0x654, UR19 ;  /* 0x0000065430307896 */ /* 0x000fe40008000013 */
[----:B------:R-:W-:Y:S02]  /*55c0*/  UISETP.NE.AND.EX UP4, UPT, UR5, URZ, UPT, UP4 ;  /* 0x000000ff0500728c */ /* 0x000fe4000bf85340 */
[----:B------:R-:W1:Y:S01]  /*55d0*/  LDC R18, c[0x0][0xc20] ;  /* 0x00030800ff127b82 */ /* 0x000e620000000800 */
[----:B------:R-:W-:-:S07]  /*55e0*/  ISETP.NE.AND P1, PT, R0, 0x1, PT ;  /* 0x000000010000780c */ /* 0x000fce0003f25270 */
[----:B------:R-:W4:Y:S08]  /*55f0*/  LDC.64 R32, c[0x0][0x348] ;  /* 0x0000d200ff207b82 */ /* 0x000f300000000a00 */
[----:B------:R-:W1:Y:S08]  /*5600*/  LDC.64 R16, c[0x0][0xc10] ;  /* 0x00030400ff107b82 */ /* 0x000e700000000a00 */
[----:B------:R-:W1:Y:S08]  /*5610*/  LDC.64 R6, c[0x0][0xc18] ;  /* 0x00030600ff067b82 */ /* 0x000e700000000a00 */
[----:B------:R-:W1:Y:S08]  /*5620*/  LDC.64 R4, c[0x0][0xc28] ;  /* 0x00030a00ff047b82 */ /* 0x000e700000000a00 */
[----:B--23--:R-:W1:Y:S02]  /*5630*/  LDC R25, c[0x0][0x374] ;  /* 0x0000dd00ff197b82 */ /* 0x00ce640000000800 */
.L_x_106:
[-C--:B------:R-:W-:Y:S02]  /*5640*/  IABS R0, R30.reuse ;  /* 0x0000001e00007213 */ /* 0x080fe40000000000 */
[----:B------:R-:W-:Y:S02]  /*5650*/  IABS R2, R30 ;  /* 0x0000001e00027213 */ /* 0x000fe40000000000 */
[----:B--2---:R-:W2:Y:S01]  /*5660*/  I2F.RP R20, R0 ;  /* 0x0000000000147306 */ /* 0x004ea20000209400 */
[----:B------:R-:W-:Y:S02]  /*5670*/  IABS R8, R14 ;  /* 0x0000000e00087213 */ /* 0x000fe40000000000 */
[----:B------:R-:W-:Y:S01]  /*5680*/  IMAD.MOV R2, RZ, RZ, -R2 ;  /* 0x000000ffff027224 */ /* 0x000fe200078e0a02 */
[----:B------:R-:W-:Y:S06]  /*5690*/  IABS R12, R24 ;  /* 0x00000018000c7213 */ /* 0x000fec0000000000 */
[----:B------:R-:W3:Y:S10]  /*56a0*/  I2F.RP R9, R12 ;  /* 0x0000000c00097306 */ /* 0x000ef40000209400 */
[----:B--2---:R-:W2:Y:S10]  /*56b0*/  MUFU.RCP R20, R20 ;  /* 0x0000001400147308 */ /* 0x004eb40000001000 */
[----:B---3--:R-:W-:Y:S01]  /*56c0*/  MUFU.RCP R9, R9 ;  /* 0x0000000900097308 */ /* 0x008fe20000001000 */
[----:B--2---:R-:W-:Y:S09]  /*56d0*/  VIADD R20, R20, 0xffffffe ;  /* 0x0ffffffe14147836 */ /* 0x004ff20000000000 */
[----:B------:R-:W2:Y:S02]  /*56e0*/  F2I.FTZ.U32.TRUNC.NTZ R21, R20 ;  /* 0x0000001400157305 */ /* 0x000ea4000021f000 */
[--C-:B--2---:R-:W-:Y:S02]  /*56f0*/  IMAD.MOV R34, RZ, RZ, -R21.reuse ;  /* 0x000000ffff227224 */ /* 0x104fe400078e0a15 */
[----:B------:R-:W-:Y:S02]  /*5700*/  IMAD.MOV.U32 R20, RZ, RZ, RZ ;  /* 0x000000ffff147224 */ /* 0x000fe400078e00ff */
[----:B------:R-:W-:Y:S04]  /*5710*/  IMAD R34, R34, R0, RZ ;  /* 0x0000000022227224 */ /* 0x000fe800078e02ff */
[----:B------:R-:W-:Y:S04]  /*5720*/  IMAD.HI.U32 R34, R21, R34, R20 ;  /* 0x0000002215227227 */ /* 0x000fe800078e0014 */
[----:B------:R-:W-:Y:S02]  /*5730*/  VIADD R20, R9, 0xffffffe ;  /* 0x0ffffffe09147836 */ /* 0x000fe40000000000 */
[----:B------:R-:W-:Y:S02]  /*5740*/  IMAD.HI.U32 R34, R34, R8, RZ ;  /* 0x0000000822227227 */ /* 0x000fe400078e00ff */
[----:B------:R2:W3:Y:S02]  /*5750*/  F2I.FTZ.U32.TRUNC.NTZ R21, R20 ;  /* 0x0000001400157305 */ /* 0x0004e4000021f000 */
[----:B------:R-:W-:Y:S01]  /*5760*/  IMAD R8, R34, R2, R8 ;  /* 0x0000000222087224 */ /* 0x000fe200078e0208 */
[----:B------:R-:W-:Y:S04]  /*5770*/  SHF.L.U32 R2, R28, 0x1f, RZ ;  /* 0x0000001f1c027819 */ /* 0x000fe800000006ff */
[----:B------:R-:W-:Y:S01]  /*5780*/  ISETP.GT.U32.AND P3, PT, R0, R8, PT ;  /* 0x000000080000720c */ /* 0x000fe20003f64070 */
[----:B------:R-:W4:Y:S01]  /*5790*/  SYNCS.PHASECHK.TRANS64.TRYWAIT P2, [UR17+0x250], R2 ;  /* 0x00025002ff0075a7 */ /* 0x000f220008041111 */
[----:B--2---:R-:W-:Y:S11]  /*57a0*/  IMAD.MOV.U32 R20, RZ, RZ, RZ ;  /* 0x000000ffff147224 */ /* 0x004ff600078e00ff */
[-C--:B------:R-:W-:Y:S01]  /*57b0*/  @!P3 IADD3 R8, PT, PT, R8, -R0.reuse, RZ ;  /* 0x800000000808b210 */ /* 0x080fe20007ffe0ff */
[----:B------:R-:W-:Y:S01]  /*57c0*/  @!P3 VIADD R34, R34, 0x1 ;  /* 0x000000012222b836 */ /* 0x000fe20000000000 */
[----:B------:R-:W-:Y:S02]  /*57d0*/  ISETP.NE.AND P3, PT, R30, RZ, PT ;  /* 0x000000ff1e00720c */ /* 0x000fe40003f65270 */
[----:B------:R-:W-:Y:S02]  /*57e0*/  ISETP.GE.U32.AND P4, PT, R8, R0, PT ;  /* 0x000000000800720c */ /* 0x000fe40003f86070 */
[----:B------:R-:W-:Y:S02]  /*57f0*/  LOP3.LUT R0, R14, R30, RZ, 0x3c, !PT ;  /* 0x0000001e0e007212 */ /* 0x000fe400078e3cff */
[----:B------:R-:W-:Y:S02]  /*5800*/  IABS R8, R19 ;  /* 0x0000001300087213 */ /* 0x000fe40000000000 */
[----:B------:R-:W-:Y:S02]  /*5810*/  ISETP.GE.AND P0, PT, R0, RZ, PT ;  /* 0x000000ff0000720c */ /* 0x000fe40003f06270 */
[----:B------:R-:W2:Y:S01]  /*5820*/  I2F.RP R13, R8 ;  /* 0x00000008000d7306 */ /* 0x000ea20000209400 */
[----:B---3--:R-:W-:Y:S04]  /*5830*/  IADD3 R0, PT, PT, RZ, -R21, RZ ;  /* 0x80000015ff007210 */ /* 0x008fe80007ffe0ff */
[----:B------:R-:W-:Y:S02]  /*5840*/  @P4 VIADD R34, R34, 0x1 ;  /* 0x0000000122224836 */ /* 0x000fe40000000000 */
[----:B------:R-:W-:Y:S04]  /*5850*/  IMAD R31, R0, R12, RZ ;  /* 0x0000000c001f7224 */ /* 0x000fe800078e02ff */
[----:B------:R-:W-:Y:S01]  /*5860*/  @!P0 IMAD.MOV R34, RZ, RZ, -R34 ;  /* 0x000000ffff228224 */ /* 0x000fe200078e0a22 */
[----:B------:R-:W-:Y:S01]  /*5870*/  @!P3 LOP3.LUT R34, RZ, R30, RZ, 0x33, !PT ;  /* 0x0000001eff22b212 */ /* 0x000fe200078e33ff */
[----:B------:R-:W-:Y:S01]  /*5880*/  IMAD.HI.U32 R31, R21, R31, R20 ;  /* 0x0000001f151f7227 */ /* 0x000fe200078e0014 */
[----:B------:R-:W-:Y:S01]  /*5890*/  ISETP.NE.AND P3, PT, R24, RZ, PT ;  /* 0x000000ff1800720c */ /* 0x000fe20003f65270 */
[----:B--2---:R-:W2:Y:S01]  /*58a0*/  MUFU.RCP R13, R13 ;  /* 0x0000000d000d7308 */ /* 0x004ea20000001000 */
[----:B------:R-:W-:Y:S05]  /*58b0*/  IABS R9, R34 ;  /* 0x0000002200097213 */ /* 0x000fea0000000000 */
[----:B------:R-:W-:Y:S05]  /*58c0*/  IMAD.HI.U32 R31, R31, R9, RZ ;  /* 0x000000091f1f7227 */ /* 0x000fea00078e00ff */
[----:B------:R-:W-:Y:S05]  /*58d0*/  IADD3 R0, PT, PT, -R31, RZ, RZ ;  /* 0x000000ff1f007210 */ /* 0x000fea0007ffe1ff */
[C---:B------:R-:W-:Y:S02]  /*58e0*/  IMAD R9, R12.reuse, R0, R9 ;  /* 0x000000000c097224 */ /* 0x040fe400078e0209 */
[----:B--2---:R-:W-:Y:S03]  /*58f0*/  VIADD R0, R13, 0xffffffe ;  /* 0x0ffffffe0d007836 */ /* 0x004fe60000000000 */
[----:B------:R-:W-:Y:S03]  /*5900*/  ISETP.GT.U32.AND P0, PT, R12, R9, PT ;  /* 0x000000090c00720c */ /* 0x000fe60003f04070 */
[----:B------:R-:W2:Y:S10]  /*5910*/  F2I.FTZ.U32.TRUNC.NTZ R0, R0 ;  /* 0x0000000000007305 */ /* 0x000eb4000021f000 */
[----:B------:R-:W-:Y:S01]  /*5920*/  @!P0 IADD3 R31, PT, PT, R31, 0x1, RZ ;  /* 0x000000011f1f8810 */ /* 0x000fe20007ffe0ff */
[----:B------:R-:W-:Y:S05]  /*5930*/  @!P0 IMAD.IADD R9, R9, 0x1, -R12 ;  /* 0x0000000109098824 */ /* 0x000fea00078e0a0c */
[----:B------:R-:W-:Y:S02]  /*5940*/  ISETP.GE.U32.AND P4, PT, R9, R12, PT ;  /* 0x0000000c0900720c */ /* 0x000fe40003f86070 */
[----:B------:R-:W-:Y:S04]  /*5950*/  LOP3.LUT R9, R34, R24, RZ, 0x3c, !PT ;  /* 0x0000001822097212 */ /* 0x000fe800078e3cff */
[----:B------:R-:W-:Y:S07]  /*5960*/  ISETP.GE.AND P0, PT, R9, RZ, PT ;  /* 0x000000ff0900720c */ /* 0x000fee0003f06270 */
[----:B------:R-:W-:Y:S01]  /*5970*/  @P4 VIADD R31, R31, 0x1 ;  /* 0x000000011f1f4836 */ /* 0x000fe20000000000 */
[----:B--2-4-:R-:W-:Y:S06]  /*5980*/  @!P2 BRA `(.L_x_98) ;  /* 0x0000004c0048a947 */ /* 0x014fec0003800000 */
.L_x_220:
[----:B------:R-:W-:Y:S01]  /*5990*/  MOV R13, R0 ;  /* 0x00000000000d7202 */ /* 0x000fe20000000f00 */
[----:B------:R-:W3:Y:S01]  /*59a0*/  LDS.128 R20, [UR17+0x290] ;  /* 0x00029011ff147984 */ /* 0x000ee20008000c00 */
[----:B--2---:R-:W-:Y:S02]  /*59b0*/  IMAD.MOV R2, RZ, RZ, -R0 ;  /* 0x000000ffff027224 */ /* 0x004fe400078e0a00 */
[----:B------:R-:W-:Y:S01]  /*59c0*/  @!P0 IMAD.MOV R31, RZ, RZ, -R31 ;  /* 0x000000ffff1f8224 */ /* 0x000fe200078e0a1f */
[----:B------:R-:W-:Y:S01]  /*59d0*/  @!P3 LOP3.LUT R31, RZ, R24, RZ, 0x33, !PT ;  /* 0x00000018ff1fb212 */ /* 0x000fe200078e33ff */
[----:B------:R-:W-:Y:S01]  /*59e0*/  IMAD R36, R2, R8, RZ ;  /* 0x0000000802247224 */ /* 0x000fe200078e02ff */
[----:B------:R-:W-:Y:S01]  /*59f0*/  ISETP.GE.AND P0, PT, R40, 0x1, PT ;  /* 0x000000012800780c */ /* 0x000fe20003f06270 */
[----:B------:R-:W-:Y:S01]  /*5a00*/  IMAD.MOV.U32 R12, RZ, RZ, RZ ;  /* 0x000000ffff0c7224 */ /* 0x000fe200078e00ff */
[----:B------:R-:W-:Y:S01]  /*5a10*/  IABS R2, R31 ;  /* 0x0000001f00027213 */ /* 0x000fe20000000000 */
[----:B------:R-:W-:Y:S01]  /*5a20*/  @!PT LDS RZ, [RZ] ;  /* 0x00000000fffff984 */ /* 0x000fe20000000800 */
[----:B------:R-:W-:Y:S01]  /*5a30*/  @!PT LDS RZ, [RZ] ;  /* 0x00000000fffff984 */ /* 0x000fe20000000800 */
[----:B------:R-:W-:Y:S01]  /*5a40*/  @!PT LDS RZ, [RZ] ;  /* 0x00000000fffff984 */ /* 0x000fe20000000800 */
[----:B------:R-:W-:Y:S01]  /*5a50*/  @!PT LDS RZ, [RZ] ;  /* 0x00000000fffff984 */ /* 0x000fe20000000800 */
[----:B------:R2:W-:Y:S06]  /*5a60*/  MEMBAR.ALL.CTA ;  /* 0x0000000000007992 */ /* 0x0005ec0000008000 */
[----:B--2---:R-:W2:Y:S01]  /*5a70*/  FENCE.VIEW.ASYNC.S ;  /* 0x00000000000073c6 */ /* 0x004ea20000000000 */
[----:B------:R-:W-:Y:S01]  /*5a80*/  LOP3.LUT R35, R31, R19, RZ, 0x3c, !PT ;  /* 0x000000131f237212 */ /* 0x000fe200078e3cff */
[----:B------:R-:W-:Y:S06]  /*5a90*/  IMAD.HI.U32 R36, R0, R36, R12 ;  /* 0x0000002400247227 */ /* 0x000fec00078e000c */
[----:B------:R-:W-:Y:S04]  /*5aa0*/  IMAD.HI.U32 R36, R36, R2, RZ ;  /* 0x0000000224247227 */ /* 0x000fe800078e00ff */
[----:B------:R-:W-:Y:S04]  /*5ab0*/  IMAD.MOV R0, RZ, RZ, -R36 ;  /* 0x000000ffff007224 */ /* 0x000fe800078e0a24 */
[C---:B------:R-:W-:Y:S05]  /*5ac0*/  IMAD R2, R8.reuse, R0, R2 ;  /* 0x0000000008027224 */ /* 0x040fea00078e0202 */
[----:B------:R-:W-:Y:S01]  /*5ad0*/  ISETP.GT.U32.AND P4, PT, R8, R2, PT ;  /* 0x000000020800720c */ /* 0x000fe20003f84070 */
[----:B--2---:R-:W-:Y:S01]  /*5ae0*/  SYNCS.ARRIVE.TRANS64.RED.A1T0 RZ, [UR16], RZ ;  /* 0x000000ffffff79a7 */ /* 0x004fe20008100410 */
[----:B---3--:R-:W-:Y:S11]  /*5af0*/  LOP3.LUT P3, RZ, R22, 0x1, RZ, 0xc0, !PT ;  /* 0x0000000116ff7812 */ /* 0x008ff6000786c0ff */
[-C--:B------:R-:W-:Y:S04]  /*5b00*/  @!P4 IADD3 R2, PT, PT, R2, -R8.reuse, RZ ;  /* 0x800000080202c210 */ /* 0x080fe80007ffe0ff */
[----:B------:R-:W-:Y:S02]  /*5b10*/  ISETP.GE.U32.AND P5, PT, R2, R8, PT ;  /* 0x000000080200720c */ /* 0x000fe40003fa6070 */
[----:B------:R-:W-:Y:S02]  /*5b20*/  @P3 MOV R11, R20 ;  /* 0x00000014000b3202 */ /* 0x000fe40000000f00 */
[----:B------:R-:W-:Y:S01]  /*5b30*/  @P3 LOP3.LUT R10, R21, 0xffff, RZ, 0xc0, !PT ;  /* 0x0000ffff150a3812 */ /* 0x000fe200078ec0ff */
[----:B------:R-:W-:Y:S08]  /*5b40*/  @!P0 BRA `(.L_x_99) ;  /* 0x0000000000a48947 */ /* 0x000ff00003800000 */
[-C--:B-1----:R-:W-:Y:S01]  /*5b50*/  IMAD.HI.U32 R0, R25, R7.reuse, RZ ;  /* 0x0000000719007227 */ /* 0x082fe200078e00ff */
[----:B------:R-:W-:Y:S02]  /*5b60*/  ISETP.NE.AND P0, PT, R6, 0x1, PT ;  /* 0x000000010600780c */ /* 0x000fe40003f05270 */
[----:B------:R-:W-:Y:S01]  /*5b70*/  ISETP.NE.AND P2, PT, R40, 0x1, PT ;  /* 0x000000012800780c */ /* 0x000fe20003f45270 */
[----:B------:R-:W-:Y:S01]  /*5b80*/  IMAD.HI.U32 R9, R26, R16, RZ ;  /* 0x000000101a097227 */ /* 0x000fe200078e00ff */
[----:B------:R-:W-:Y:S02]  /*5b90*/  SHF.R.U32.HI R0, RZ, R18, R0 ;  /* 0x00000012ff007219 */ /* 0x000fe40000011600 */
[----:B------:R-:W-:Y:S01]  /*5ba0*/  ISETP.NE.AND P6, PT, R3, 0x1, PT ;  /* 0x000000010300780c */ /* 0x000fe20003fc5270 */
[----:B------:R-:W-:Y:S01]  /*5bb0*/  IMAD.HI.U32 R13, R10, R7, RZ ;  /* 0x000000070a0d7227 */ /* 0x000fe200078e00ff */
[----:B------:R-:W-:Y:S02]  /*5bc0*/  SHF.R.U32.HI R9, RZ, R17, R9 ;  /* 0x00000011ff097219 */ /* 0x000fe40000011609 */
[----:B------:R-:W-:Y:S01]  /*5bd0*/  SEL R0, R25, R0, !P0 ;  /* 0x0000000019007207 */ /* 0x000fe20004000000 */
[----:B------:R-:W-:Y:S01]  /*5be0*/  IMAD.HI.U32 R12, R11, R16, RZ ;  /* 0x000000100b0c7227 */ /* 0x000fe200078e00ff */
[----:B------:R-:W-:Y:S03]  /*5bf0*/  SEL R9, R26, R9, !P6 ;  /* 0x000000091a097207 */ /* 0x000fe60007000000 */
[-C--:B------:R-:W-:Y:S01]  /*5c00*/  IMAD.HI.U32 R8, R0, R4.reuse, RZ ;  /* 0x0000000400087227 */ /* 0x080fe200078e00ff */
[----:B------:R-:W-:Y:S03]  /*5c10*/  SHF.R.U32.HI R12, RZ, R17, R12 ;  /* 0x00000011ff0c7219 */ /* 0x000fe6000001160c */
[----:B------:R-:W-:Y:S01]  /*5c20*/  IMAD.HI.U32 R2, R9, R4, RZ ;  /* 0x0000000409027227 */ /* 0x000fe200078e00ff */
[-C--:B------:R-:W-:Y:S02]  /*5c30*/  @P2 SHF.R.U32.HI R0, RZ, R5.reuse, R8 ;  /* 0x00000005ff002219 */ /* 0x080fe40000011608 */
[----:B------:R-:W-:Y:S02]  /*5c40*/  SHF.R.U32.HI R8, RZ, R18, R13 ;  /* 0x00000012ff087219 */ /* 0x000fe4000001160d */
[----:B------:R-:W-:Y:S01]  /*5c50*/  @P2 SHF.R.U32.HI R9, RZ, R5, R2 ;  /* 0x00000005ff092219 */ /* 0x000fe20000011602 */
[----:B------:R-:W-:Y:S01]  /*5c60*/  IMAD R0, R40, R0, RZ ;  /* 0x0000000028007224 */ /* 0x000fe200078e02ff */
[----:B------:R-:W-:Y:S02]  /*5c70*/  SEL R8, R10, R8, !P0 ;  /* 0x000000080a087207 */ /* 0x000fe40004000000 */
[----:B------:R-:W-:Y:S01]  /*5c80*/  SEL R2, R11, R12, !P6 ;  /* 0x0000000c0b027207 */ /* 0x000fe20007000000 */
[----:B------:R-:W-:Y:S01]  /*5c90*/  IMAD R12, R40, R9, RZ ;  /* 0x00000009280c7224 */ /* 0x000fe200078e02ff */
[C---:B------:R-:W-:Y:S01]  /*5ca0*/  ISETP.GE.AND P0, PT, R8.reuse, R0, PT ;  /* 0x000000000800720c */ /* 0x040fe20003f06270 */
[----:B------:R-:W-:Y:S03]  /*5cb0*/  IMAD.HI.U32 R0, R8, R4, RZ ;  /* 0x0000000408007227 */ /* 0x000fe600078e00ff */
[----:B------:R-:W-:Y:S02]  /*5cc0*/  ISETP.GE.OR P0, PT, R2, R12, P0 ;  /* 0x0000000c0200720c */ /* 0x000fe40000706670 */
[-C--:B------:R-:W-:Y:S04]  /*5cd0*/  SHF.R.U32.HI R0, RZ, R5.reuse, R0 ;  /* 0x00000005ff007219 */ /* 0x080fe80000011600 */
[----:B------:R-:W-:Y:S05]  /*5ce0*/  SEL R13, R8, R0, !P2 ;  /* 0x00000000080d7207 */ /* 0x000fea0005000000 */
[----:B------:R-:W-:Y:S02]  /*5cf0*/  IMAD.MOV R12, RZ, RZ, -R13 ;  /* 0x000000ffff0c7224 */ /* 0x000fe400078e0a0d */
[----:B------:R-:W-:Y:S04]  /*5d00*/  @!P0 IMAD.HI.U32 R0, R2, R4, RZ ;  /* 0x0000000402008227 */ /* 0x000fe800078e00ff */
[----:B------:R-:W-:Y:S01]  /*5d10*/  IMAD R12, R40, R12, R8 ;  /* 0x0000000c280c7224 */ /* 0x000fe200078e0208 */
[----:B------:R-:W-:Y:S04]  /*5d20*/  @!P0 SHF.R.U32.HI R0, RZ, R5, R0 ;  /* 0x00000005ff008219 */ /* 0x000fe80000011600 */
[----:B------:R-:W-:Y:S04]  /*5d30*/  @!P0 SEL R0, R2, R0, !P2 ;  /* 0x0000000002008207 */ /* 0x000fe80005000000 */
[----:B------:R-:W-:Y:S01]  /*5d40*/  @!P0 IADD3 R13, PT, PT, R13, -R0, RZ ;  /* 0x800000000d0d8210 */ /* 0x000fe20007ffe0ff */
[----:B------:R-:W-:Y:S01]  /*5d50*/  @!P0 IMAD R0, R9, R12, R0 ;  /* 0x0000000c09008224 */ /* 0x000fe200078e0200 */
[----:B------:R-:W-:Y:S01]  /*5d60*/  IADD3 R9, PT, PT, -R8, RZ, RZ ;  /* 0x000000ff08097210 */ /* 0x000fe20007ffe1ff */
[--C-:B------:R-:W-:Y:S02]  /*5d70*/  IMAD.MOV R12, RZ, RZ, -R2.reuse ;  /* 0x000000ffff0c7224 */ /* 0x100fe400078e0a02 */
[----:B------:R-:W-:Y:S02]  /*5d80*/  @!P0 IMAD R8, R13, R40, R2 ;  /* 0x000000280d088224 */ /* 0x000fe400078e0202 */
[----:B------:R-:W-:Y:S02]  /*5d90*/  @!P0 IMAD.MOV.U32 R2, RZ, RZ, R0 ;  /* 0x000000ffff028224 */ /* 0x000fe400078e0000 */
[----:B------:R-:W-:Y:S02]  /*5da0*/  IMAD R11, R3, R12, R11 ;  /* 0x0000000c030b7224 */ /* 0x000fe400078e020b */
[----:B------:R-:W-:Y:S02]  /*5db0*/  IMAD R10, R6, R9, R10 ;  /* 0x00000009060a7224 */ /* 0x000fe400078e020a */
[----:B------:R-:W-:Y:S02]  /*5dc0*/  IMAD R11, R2, R3, R11 ;  /* 0x00000003020b7224 */ /* 0x000fe400078e020b */
[----:B------:R-:W-:Y:S02]  /*5dd0*/  IMAD R10, R8, R6, R10 ;  /* 0x00000006080a7224 */ /* 0x000fe400078e020a */
.L_x_99:
[----:B------:R-:W-:Y:S05]  /*5de0*/  BRA.U UP2, `(.L_x_100) ;  /* 0x0000000102107547 */ /* 0x000fea000b800000 */
[----:B------:R-:W-:Y:S04]  /*5df0*/  MOV R2, UR18 ;  /* 0x0000001200027c02 */ /* 0x000fe80008000f00 */
[----:B------:R-:W-:Y:S04]  /*5e00*/  SHF.L.U32 R2, R2, 0x1f, RZ ;  /* 0x0000001f02027819 */ /* 0x000fe800000006ff */
[----:B------:R-:W2:Y:S02]  /*5e10*/  SYNCS.PHASECHK.TRANS64.TRYWAIT P0, [UR17+0x248], R2 ;  /* 0x00024802ff0075a7 */ /* 0x000ea40008001111 */
[----:B--2---:R-:W-:Y:S05]  /*5e20*/  @!P0 BRA `(.L_x_101) ;  /* 0x0000004800388947 */ /* 0x004fea0003800000 */
.L_x_100:
[----:B------:R-:W-:Y:S01]  /*5e30*/  R2UR UR8, R35 ;  /* 0x00000000230872ca */ /* 0x000fe200000e0000 */
[----:B------:R-:W-:Y:S01]  /*5e40*/  @!P4 VIADD R36, R36, 0x1 ;  /* 0x000000012424c836 */ /* 0x000fe20000000000 */
[----:B------:R-:W-:Y:S01]  /*5e50*/  ISETP.NE.AND P0, PT, R19, RZ, PT ;  /* 0x000000ff1300720c */ /* 0x000fe20003f05270 */
[----:B--2---:R-:W-:Y:S01]  /*5e60*/  IMAD.MOV R0, RZ, RZ, -R34 ;  /* 0x000000ffff007224 */ /* 0x004fe200078e0a22 */
[----:B------:R-:W-:Y:S01]  /*5e70*/  R2UR UR11, R15 ;  /* 0x000000000f0b72ca */ /* 0x000fe200000e0000 */
[----:B------:R-:W-:Y:S01]  /*5e80*/  @P5 VIADD R36, R36, 0x1 ;  /* 0x0000000124245836 */ /* 0x000fe20000000000 */
[----:B------:R-:W-:Y:S01]  /*5e90*/  R2UR UR12, R34 ;  /* 0x00000000220c72ca */ /* 0x000fe200000e0000 */
[----:B------:R-:W-:Y:S01]  /*5ea0*/  IMAD R14, R30, R0, R14 ;  /* 0x000000001e0e7224 */ /* 0x000fe200078e020e */
[----:B------:R-:W-:Y:S01]  /*5eb0*/  R2UR UR13, R31 ;  /* 0x000000001f0d72ca */ /* 0x000fe200000e0000 */
[----:B------:R-:W-:Y:S01]  /*5ec0*/  IMAD.MOV R0, RZ, RZ, -R31 ;  /* 0x000000ffff007224 */ /* 0x000fe200078e0a1f */
[----:B------:R-:W-:Y:S02]  /*5ed0*/  R2UR UR14, R36 ;  /* 0x00000000240e72ca */ /* 0x000fe400000e0000 */
[----:B------:R-:W-:Y:S01]  /*5ee0*/  R2UR UR21, R14 ;  /* 0x000000000e1572ca */ /* 0x000fe200000e0000 */
[----:B------:R-:W-:Y:S01]  /*5ef0*/  UISETP.GE.AND UP3, UPT, UR8, URZ, UPT ;  /* 0x000000ff0800728c */ /* 0x000fe2000bf66270 */
[----:B------:R-:W-:Y:S01]  /*5f00*/  R2UR UR9, R0 ;  /* 0x00000000000972ca */ /* 0x000fe200000e0000 */
[----:B------:R-:W-:Y:S01]  /*5f10*/  VOTEU.ALL UP2, P0 ;  /* 0x0000000000ff7886 */ /* 0x000fe20000040000 */
[----:B------:R-:W-:Y:S01]  /*5f20*/  ISETP.NE.U32.AND P2, PT, RZ, UR4, PT ;  /* 0x00000004ff007c0c */ /* 0x000fe2000bf45070 */
[----:B------:R-:W-:Y:S01]  /*5f30*/  USHF.L.U32 UR11, UR11, 0x6, URZ ;  /* 0x000000060b0b7899 */ /* 0x000fe200080006ff */
[----:B------:R-:W-:Y:S02]  /*5f40*/  SHF.L.U32 R14, R29, 0x1f, RZ ;  /* 0x0000001f1d0e7819 */ /* 0x000fe400000006ff */
[----:B------:R-:W-:Y:S04]  /*5f50*/  ISETP.NE.AND.EX P2, PT, RZ, UR5, PT, P2 ;  /* 0x00000005ff007c0c */ /* 0x000fe8000bf45320 */
[----:B------:R-:W-:Y:S02]  /*5f60*/  @!UP3 UIADD3 UR14, UPT, UPT, -UR14, URZ, URZ ;  /* 0x000000ff0e0eb290 */ /* 0x000fe4000fffe1ff */
[----:B------:R-:W-:Y:S02]  /*5f70*/  @!UP2 ULOP3.LUT UR14, URZ, UR7, URZ, 0x33, !UPT ;  /* 0x00000007ff0ea292 */ /* 0x000fe4000f8e33ff */
[----:B------:R-:W-:Y:S02]  /*5f80*/  USHF.L.U32 UR21, UR21, 0x7, URZ ;  /* 0x0000000715157899 */ /* 0x000fe400080006ff */
[----:B------:R-:W-:Y:S02]  /*5f90*/  UIMAD UR12, UR15, UR9, UR12 ;  /* 0x000000090f0c72a4 */ /* 0x000fe4000f8e020c */
[----:B------:R-:W-:Y:S05]  /*5fa0*/  IMAD R2, RZ, RZ, -UR14 ;  /* 0x8000000eff027e24 */ /* 0x000fea000f8e02ff */
[----:B------:R-:W-:Y:S11]  /*5fb0*/  R2UR UR8, R2 ;  /* 0x00000000020872ca */ /* 0x000ff600000e0000 */
[----:B------:R-:W-:Y:S02]  /*5fc0*/  @!UPT UIADD3 URZ, UPT, UPT, URZ, URZ, URZ ;  /* 0x000000fffffff290 */ /* 0x000fe4000fffe0ff */
[----:B------:R-:W-:Y:S01]  /*5fd0*/  UIMAD UR13, UR6, UR8, UR13 ;  /* 0x00000008060d72a4 */ /* 0x000fe2000f8e020d */
[----:B------:R-:W-:Y:S11]  /*5fe0*/  BRA.U !UP4, `(.L_x_102) ;  /* 0x000000010c347547 */ /* 0x000ff6000b800000 */
[----:B------:R-:W-:Y:S01]  /*5ff0*/  UPLOP3.LUT UP0, UPT, UPT, UPT, UP1, 0x80, 0x8 ;  /* 0x000000000008789c */ /* 0x000fe20003f0f010 */
[----:B------:R-:W-:Y:S02]  /*6000*/  HFMA2 R0, -RZ, RZ, 0, 5.9604644775390625e-08 ;  /* 0x00000001ff007431 */ /* 0x000fe400000001ff */
[----:B------:R-:W-:Y:S03]  /*6010*/  IMAD.MOV.U32 R98, RZ, RZ, 0x1 ;  /* 0x00000001ff627424 */ /* 0x000fe600078e00ff */
[----:B------:R-:W-:Y:S05]  /*6020*/  PLOP3.LUT P0, PT, PT, PT, UP0, 0x80, 0x8 ;  /* 0x000000000008781c */ /* 0x000fea0003f0f008 */
[----:B------:R-:W2:Y:S01]  /*6030*/  @UP0 LDCU.64 UR22, c[0x0][0x988] ;  /* 0x00013100ff1607ac */ /* 0x000ea20008000a00 */
[----:B------:R-:W-:Y:S07]  /*6040*/  @UP0 UIMAD UR8, UR49, UR4, URZ ;  /* 0x00000004310802a4 */ /* 0x000fee000f8e02ff */
[----:B------:R-:W-:Y:S01]  /*6050*/  @!P0 PRMT R98, R0, 0x7610, R98 ;  /* 0x0000761000628816 */ /* 0x000fe20000000062 */
[----:B--2---:R-:W-:Y:S03]  /*6060*/  @UP0 UIMAD.WIDE UR22, UR8, 0x4, UR22 ;  /* 0x00000004081608a5 */ /* 0x004fe6000f8e0216 */
[----:B------:R-:W2:Y:S03]  /*6070*/  @!UP0 LDCU UR8, c[0x0][0x980] ;  /* 0x00013000ff0887ac */ /* 0x000ea60008000800 */
[----:B------:R-:W-:Y:S01]  /*6080*/  IMAD.U32 R8, RZ, RZ, UR22 ;  /* 0x00000016ff087e24 */ /* 0x000fe2000f8e00ff */
[----:B------:R-:W-:Y:S05]  /*6090*/  MOV R9, UR23 ;  /* 0x0000001700097c02 */ /* 0x000fea0008000f00 */
[----:B-----5:R3:W5:Y:S02]  /*60a0*/  @P0 LDG.E R49, desc[UR46][R8.64] ;  /* 0x0000002e08310981 */ /* 0x020764000c1e1900 */
[----:B--23--:R-:W-:Y:S07]  /*60b0*/  @!P0 IMAD.U32 R49, RZ, RZ, UR8 ;  /* 0x00000008ff318e24 */ /* 0x00cfee000f8e00ff */
.L_x_102:
[----:B-----5:R-:W-:Y:S01]  /*60c0*/  @!P2 FSETP.EQ.AND P0, PT, R49, RZ, PT ;  /* 0x000000ff3100a20b */ /* 0x020fe20003f02000 */
[----:B------:R-:W-:Y:S01]  /*60d0*/  @!UPT UIADD3 URZ, UPT, UPT, URZ, URZ, URZ ;  /* 0x000000fffffff290 */ /* 0x000fe2000fffe0ff */
[----:B------:R-:W-:Y:S11]  /*60e0*/  @!P2 BRA `(.L_x_103) ;  /* 0x000000000014a947 */ /* 0x000ff60003800000 */
[----:B------:R-:W-:Y:S02]  /*60f0*/  LOP3.LUT P2, RZ, R98, 0xff, RZ, 0xc0, !PT ;  /* 0x000000ff62ff7812 */ /* 0x000fe4000784c0ff */
[----:B------:R-:W-:Y:S04]  /*6100*/  PLOP3.LUT P0, PT, PT, PT, UP0, 0x80, 0x8 ;  /* 0x000000000008781c */ /* 0x000fe80003f0f008 */
[----:B------:R-:W-:Y:S07]  /*6110*/  PLOP3.LUT P0, PT, P0, PT, PT, 0x8, 0x80 ;  /* 0x000000000080781c */ /* 0x000fee000070e170 */
[----:B------:R-:W-:Y:S11]  /*6120*/  @P2 FSETP.EQ.AND P0, PT, R49, RZ, PT ;  /* 0x000000ff3100220b */ /* 0x000ff60003f02000 */
[----:B------:R-:W-:Y:S02]  /*6130*/  @!UPT UIADD3 URZ, UPT, UPT, URZ, URZ, URZ ;  /* 0x000000fffffff290 */ /* 0x000fe4000fffe0ff */
.L_x_103:
[----:B------:R-:W2:Y:S01]  /*6140*/  SYNCS.PHASECHK.TRANS64.TRYWAIT P2, [UR17+0x230], R14 ;  /* 0x0002300eff0075a7 */ /* 0x000ea20008041111 */
[----:B------:R-:W-:Y:S04]  /*6150*/  ELECT P4, URZ, PT ;  /* 0x0000000000ff782f */ /* 0x000fe80003880000 */
[----:B------:R-:W-:Y:S11]  /*6160*/  PLOP3.LUT P4, PT, P0, P4, PT, 0xf2, 0x2f ;  /* 0x00000000002f781c */ /* 0x000ff60000789e72 */
[----:B------:R-:W-:Y:S02]  /*6170*/  @!UPT UIADD3 URZ, UPT, UPT, URZ, URZ, URZ ;  /* 0x000000fffffff290 */ /* 0x000fe4000fffe0ff */
[----:B------:R-:W-:Y:S05]  /*6180*/  @!P4 IADD3 R8, P0, PT, R32, 0x680, RZ ;  /* 0x000006802008c810 */ /* 0x000fea0007f1e0ff */
[----:B------:R-:W-:Y:S01]  /*6190*/  @!P4 IMAD.X R2, RZ, RZ, R33, P0 ;  /* 0x000000ffff02c224 */ /* 0x000fe200000e0621 */
[----:B--2---:R-:W-:Y:S07]  /*61a0*/  @!P2 BRA `(.L_x_104) ;  /* 0x000000440070a947 */ /* 0x004fee0003800000 */
.L_x_223:
[----:B------:R-:W3:Y:S01]  /*61b0*/  LDC.64 R12, c[0x0][0xc18] ;  /* 0x00030600ff0c7b82 */ /* 0x000ee20000000a00 */
[----:B------:R-:W-:Y:S01]  /*61c0*/  @!P4 R2UR UR8, R2 ;  /* 0x000000000208c2ca */ /* 0x000fe200000e0000 */
[----:B------:R-:W-:Y:S01]  /*61d0*/  VOTEU.ALL UP3, P4 ;  /* 0x0000000000ff7886 */ /* 0x000fe20002060000 */
[----:B------:R-:W-:Y:S01]  /*61e0*/  @!P4 R2UR UR9, R8 ;  /* 0x000000000809c2ca */ /* 0x000fe200000e0000 */
[----:B------:R-:W-:Y:S01]  /*61f0*/  VOTEU.ALL UP2, P4 ;  /* 0x0000000000ff7886 */ /* 0x000fe20002040000 */
[----:B--2---:R-:W-:Y:S03]  /*6200*/  @!P4 IMAD.MOV.U32 R0, RZ, RZ, 0x1000 ;  /* 0x00001000ff00c424 */ /* 0x004fe600078e00ff */
[----:B------:R-:W2:Y:S01]  /*6210*/  @!P1 LDC R2, c[0x0][0xc0c] ;  /* 0x00030300ff029b82 */ /* 0x000ea20000000800 */
[----:B------:R-:W-:Y:S01]  /*6220*/  UMOV UR22, 0x0 ;  /* 0x0000000000167882 */ /* 0x000fe20000000000 */
[----:B------:R-:W-:Y:S01]  /*6230*/  UMOV UR23, 0x10000000 ;  /* 0x1000000000177882 */ /* 0x000fe20000000000 */
[----:B------:R-:W-:Y:S01]  /*6240*/  @!UP2 UMOV UR10, UR21 ;  /* 0x00000015000aac82 */ /* 0x000fe20008000000 */
[----:B------:R-:W-:Y:S02]  /*6250*/  @P3 SHF.R.U32.HI R20, RZ, 0x10, R21 ;  /* 0x00000010ff143819 */ /* 0x000fe40000011615 */
[----:B------:R-:W-:Y:S01]  /*6260*/  IMAD.U32 R9, RZ, RZ, UR8 ;  /* 0x00000008ff097e24 */ /* 0x000fe2000f8e00ff */
[----:B------:R-:W-:Y:S01]  /*6270*/  @!UP3 UIADD3 UR8, UPT, UPT, UR17, 0x400, URZ ;  /* 0x000004001108b890 */ /* 0x000fe2000fffe0ff */
[----:B------:R-:W-:Y:S01]  /*6280*/  IMAD.U32 R8, RZ, RZ, UR9 ;  /* 0x00000009ff087e24 */ /* 0x000fe2000f8e00ff */
[----:B------:R-:W-:Y:S01]  /*6290*/  @!UP2 UMOV UR9, UR19 ;  /* 0x000000130009ac82 */ /* 0x000fe20008000000 */
[----:B------:R-:W-:Y:S02]  /*62a0*/  @P3 R2UR UR49, R20 ;  /* 0x00000000143132ca */ /* 0x000fe400000e0000 */
[----:B------:R-:W-:Y:S02]  /*62b0*/  @!P4 R2UR UR25, R9 ;  /* 0x000000000919c2ca */ /* 0x000fe400000e0000 */
[----:B------:R-:W-:Y:S02]  /*62c0*/  @!P4 R2UR UR24, R8 ;  /* 0x000000000818c2ca */ /* 0x000fe400000e0000 */
[----:B------:R-:W4:Y:S11]  /*62d0*/  LDC.64 R8, c[0x0][0xc10] ;  /* 0x00030400ff087b82 */ /* 0x000f360000000a00 */
[----:B------:R1:W-:Y:S01]  /*62e0*/  @!UP2 UTMALDG.5D [UR8], [UR24], desc[UR22] ;  /* 0x000016081800a5b4 */ /* 0x0003e20008021000 */
[----:B------:R5:W-:Y:S01]  /*62f0*/  @!P4 SYNCS.ARRIVE.TRANS64.RED.A0TR RZ, [UR17+0x220], R0 ;  /* 0x00022000ffffc9a7 */ /* 0x000be20008300411 */
[C---:B----4-:R-:W-:Y:S01]  /*6300*/  @!P1 IMAD.HI.U32 R8, R11.reuse, R8, RZ ;  /* 0x000000080b089227 */ /* 0x050fe200078e00ff */
[----:B---3--:R-:W-:Y:S02]  /*6310*/  @!P1 ISETP.NE.AND P0, PT, R12, 0x1, PT ;  /* 0x000000010c00980c */ /* 0x008fe40003f05270 */
[----:B--2---:R-:W-:Y:S01]  /*6320*/  @!P1 ISETP.NE.AND P2, PT, R2, 0x1, PT ;  /* 0x000000010200980c */ /* 0x004fe20003f45270 */
[----:B------:R-:W-:Y:S01]  /*6330*/  SYNCS.ARRIVE.TRANS64.RED.A1T0 RZ, [UR48], RZ ;  /* 0x000000ffffff79a7 */ /* 0x000fe20008100430 */
[C---:B------:R-:W-:Y:S01]  /*6340*/  @!P1 IMAD.HI.U32 R13, R10.reuse, R13, RZ ;  /* 0x0000000d0a0d9227 */ /* 0x040fe200078e00ff */
[----:B------:R-:W-:Y:S04]  /*6350*/  @!P1 SHF.R.U32.HI R8, RZ, R9, R8 ;  /* 0x00000009ff089219 */ /* 0x000fe80000011608 */
[----:B------:R-:W-:Y:S01]  /*6360*/  @!P1 SEL R8, R11, R8, !P2 ;  /* 0x000000080b089207 */ /* 0x000fe20005000000 */
[----:B------:R-:W2:Y:S01]  /*6370*/  SYNCS.PHASECHK.TRANS64.TRYWAIT P5, [UR17+0x238], R14 ;  /* 0x0002380eff0075a7 */ /* 0x000ea200080a1111 */
[----:B-----5:R-:W3:Y:S02]  /*6380*/  @!P1 LDC R0, c[0x0][0xc20] ;  /* 0x00030800ff009b82 */ /* 0x020ee40000000800 */
[----:B---3--:R-:W-:Y:S04]  /*6390*/  @!P1 SHF.R.U32.HI R0, RZ, R0, R13 ;  /* 0x00000000ff009219 */ /* 0x008fe8000001160d */
[----:B------:R-:W-:Y:S05]  /*63a0*/  @!P1 SEL R9, R10, R0, !P0 ;  /* 0x000000000a099207 */ /* 0x000fea0004000000 */
[----:B------:R-:W-:Y:S02]  /*63b0*/  @!P1 IMAD.IADD R0, R9, 0x1, -R8 ;  /* 0x0000000109009824 */ /* 0x000fe400078e0a08 */
[----:B------:R-:W-:Y:S02]  /*63c0*/  @!P1 IMAD.IADD R8, R8, 0x1, -R9 ;  /* 0x0000000108089824 */ /* 0x000fe400078e0a09 */
[----:B------:R-:W-:Y:S02]  /*63d0*/  @!P1 IMAD R11, R0, R2, R11 ;  /* 0x00000002000b9224 */ /* 0x000fe400078e020b */
[----:B------:R-:W-:Y:S01]  /*63e0*/  @!P1 IMAD R10, R8, R12, R10 ;  /* 0x0000000c080a9224 */ /* 0x000fe200078e020a */
[----:B-12---:R-:W-:Y:S06]  /*63f0*/  @!P5 BRA `(.L_x_105) ;  /* 0x0000004000f4d947 */ /* 0x006fec0003800000 */
.L_x_225:
[----:B------:R-:W-:Y:S01]  /*6400*/  @!P4 IADD3 R2, P0, PT, R32, 0x680, RZ ;  /* 0x000006802002c810 */ /* 0x000fe20007f1e0ff */
[----:B------:R-:W-:Y:S01]  /*6410*/  VOTEU.ALL UP3, P4 ;  /* 0x0000000000ff7886 */ /* 0x000fe20002060000 */
[----:B------:R-:W-:Y:S01]  /*6420*/  VOTEU.ALL UP2, P4 ;  /* 0x0000000000ff7886 */ /* 0x000fe20002040000 */
[----:B------:R-:W-:Y:S01]  /*6430*/  UMOV UR24, 0x0 ;  /* 0x0000000000187882 */ /* 0x000fe20000000000 */
[----:B------:R-:W-:Y:S01]  /*6440*/  @!P4 R2UR UR9, R2 ;  /* 0x000000000209c2ca */ /* 0x000fe200000e0000 */
[----:B-1----:R-:W-:Y:S01]  /*6450*/  @!P4 IMAD.X R0, RZ, RZ, R33, P0 ;  /* 0x000000ffff00c224 */ /* 0x002fe200000e0621 */
[----:B------:R-:W-:Y:S01]  /*6460*/  @!UP3 UIADD3 UR10, UPT, UPT, UR21, 0x40, URZ ;  /* 0x00000040150ab890 */ /* 0x000fe2000fffe0ff */
[----:B------:R-:W-:Y:S01]  /*6470*/  LOP3.LUT R29, R29, 0x1, RZ, 0x3c, !PT ;  /* 0x000000011d1d7812 */ /* 0x000fe200078e3cff */
[----:B------:R-:W-:Y:S01]  /*6480*/  UMOV UR25, 0x10000000 ;  /* 0x1000000000197882 */ /* 0x000fe20000000000 */
[----:B------:R-:W-:Y:S01]  /*6490*/  LOP3.LUT R28, R28, 0x1, RZ, 0x3c, !PT ;  /* 0x000000011c1c7812 */ /* 0x000fe200078e3cff */
[----:B------:R-:W-:Y:S01]  /*64a0*/  IMAD.IADD R14, R10, 0x1, R96 ;  /* 0x000000010a0e7824 */ /* 0x000fe200078e0260 */
[----:B------:R-:W-:Y:S01]  /*64b0*/  @!P4 R2UR UR8, R0 ;  /* 0x000000000008c2ca */ /* 0x000fe200000e0000 */
[----:B------:R-:W-:Y:S05]  /*64c0*/  IMAD.IADD R15, R11, 0x1, R97 ;  /* 0x000000010b0f7824 */ /* 0x000fea00078e0261 */
[----:B------:R-:W-:Y:S01]  /*64d0*/  IMAD.U32 R8, RZ, RZ, UR9 ;  /* 0x00000009ff087e24 */ /* 0x000fe2000f8e00ff */
[----:B------:R-:W-:Y:S04]  /*64e0*/  @!UP3 UIADD3 UR9, UPT, UPT, UR17, 0x228, URZ ;  /* 0x000002281109b890 */ /* 0x000fe8000fffe0ff */
[----:B------:R-:W-:Y:S02]  /*64f0*/  @!P4 R2UR UR22, R8 ;  /* 0x000000000816c2ca */ /* 0x000fe400000e0000 */
[----:B------:R-:W-:Y:S01]  /*6500*/  IMAD.U32 R9, RZ, RZ, UR8 ;  /* 0x00000008ff097e24 */ /* 0x000fe2000f8e00ff */
[----:B------:R-:W-:Y:S04]  /*6510*/  @!UP3 UIADD3 UR8, UPT, UPT, UR17, 0x1400, URZ ;  /* 0x000014001108b890 */ /* 0x000fe8000fffe0ff */
[----:B------:R-:W-:Y:S11]  /*6520*/  @!P4 R2UR UR23, R9 ;  /* 0x000000000917c2ca */ /* 0x000ff600000e0000 */
[----:B------:R-:W-:Y:S02]  /*6530*/  @!UPT UIADD3 URZ, UPT, UPT, URZ, URZ, URZ ;  /* 0x000000fffffff290 */ /* 0x000fe4000fffe0ff */
[----:B------:R2:W-:Y:S01]  /*6540*/  @!UP2 UTMALDG.5D [UR8], [UR22], desc[UR24] ;  /* 0x000018081600a5b4 */ /* 0x0005e20008021000 */
[----:B------:R2:W-:Y:S01]  /*6550*/  @!P4 SYNCS.ARRIVE.TRANS64.RED.A0TR RZ, [UR17+0x228], R27 ;  /* 0x0002281bffffc9a7 */ /* 0x0005e20008300411 */
[----:B------:R-:W-:Y:S01]  /*6560*/  UPLOP3.LUT UP2, UPT, UPT, UPT, UPT, 0x80, 0x8 ;  /* 0x000000000008789c */ /* 0x000fe20003f4f070 */
[----:B------:R-:W-:Y:S01]  /*6570*/  SYNCS.ARRIVE.TRANS64.RED.A1T0 RZ, [UR20], RZ ;  /* 0x000000ffffff79a7 */ /* 0x000fe20008100414 */
[----:B------:R-:W-:Y:S09]  /*6580*/  @P3 BRA `(.L_x_106) ;  /* 0xfffffff0002c3947 */ /* 0x000ff2000383ffff */
[----:B------:R-:W-:-:S04]  /*6590*/  SHF.L.U32 R2, R29, 0x1f, RZ ;  /* 0x0000001f1d027819 */ /* 0x000fc800000006ff */
[----:B------:R-:W1:Y:S02]  /*65a0*/  SYNCS.PHASECHK.TRANS64.TRYWAIT P0, [UR17+0x230], R2 ;  /* 0x00023002ff0075a7 */ /* 0x000e640008001111 */
[----:B-1----:R-:W-:Y:S05]  /*65b0*/  @!P0 BRA `(.L_x_107) ;  /* 0x00000040009c8947 */ /* 0x002fea0003800000 */
.L_x_227:
[----:B-1----:R-:W-:-:S07]  /*65c0*/  MOV R0, UR17 ;  /* 0x0000001100007c02 */ /* 0x002fce0008000f00 */
.L_x_108:
[----:B-1----:R-:W-:-:S04]  /*65d0*/  SHF.L.U32 R2, R29, 0x1f, RZ ;  /* 0x0000001f1d027819 */ /* 0x002fc800000006ff */
[----:B------:R1:W3:Y:S03]  /*65e0*/  SYNCS.PHASECHK.TRANS64.TRYWAIT P0, [R0+URZ+0x238], R2 ;  /* 0x00023802000075a7 */ /* 0x0002e600080011ff */
[----:B---3--:R-:W-:Y:S05]  /*65f0*/  @!P0 NANOSLEEP.SYNCS 0x989680 ;  /* 0x009896800000895d */ /* 0x008fea0003900000 */
[----:B------:R-:W3:Y:S02]  /*6600*/  @!P0 SYNCS.PHASECHK.TRANS64 P0, [R0+URZ+0x238], R2 ;  /* 0x00023802000085a7 */ /* 0x000ee400080010ff */
[----:B--23--:R-:W-:Y:S05]  /*6610*/  @P0 EXIT ;  /* 0x000000000000094d */ /* 0x00cfea0003800000 */
[----:B------:R-:W-:Y:S05]  /*6620*/  BRA `(.L_x_108) ;  /* 0xfffffffc00e87947 */ /* 0x000fea000383ffff */
.L_x_97:
[----:B------:R-:W-:-:S06]  /*6630*/  UISETP.GE.AND UP1, UPT, UR4, 0x4, UPT ;  /* 0x000000040400788c */ /* 0x000fcc000bf26270 */
[----:B------:R-:W-:-:S13]  /*6640*/  PLOP3.LUT P0, PT, PT, PT, UP1, 0x80, 0x8 ;  /* 0x000000000008781c */ /* 0x000fda0003f0f018 */
[----:B-1----:R-:W-:Y:S05]  /*6650*/  @!P0 EXIT ;  /* 0x000000000000894d */ /* 0x002fea0003800000 */
[----:B------:R-:W-:Y:S01]  /*6660*/  BAR.SYNC.DEFER_BLOCKING 0x6, 0xa0 ;  /* 0x0182800000007b1d */ /* 0x000fe20000010000 */
[C---:B------:R-:W-:Y:S01]  /*6670*/  IMAD.SHL.U32 R4, R109.reuse, 0x40, RZ ;  /* 0x000000406d047824 */ /* 0x040fe200078e00ff */
[----:B------:R-:W-:Y:S01]  /*6680*/  SHF.R.S32.HI R6, RZ, 0x1f, R112 ;  /* 0x0000001fff067819 */ /* 0x000fe20000011470 */
[C---:B------:R-:W-:Y:S01]  /*6690*/  IMAD.SHL.U32 R108, R109.reuse, 0x20, RZ ;  /* 0x000000206d6c7824 */ /* 0x040fe200078e00ff */
[C---:B------:R-:W-:Y:S01]  /*66a0*/  LOP3.LUT R110, R109.reuse, 0x60, RZ, 0xc0, !PT ;  /* 0x000000606d6e7812 */ /* 0x040fe200078ec0ff */
[C---:B------:R-:W-:Y:S01]  /*66b0*/  IMAD.SHL.U32 R5, R109.reuse, 0x2, RZ ;  /* 0x000000026d057824 */ /* 0x040fe200078e00ff */
[----:B------:R-:W-:Y:S02]  /*66c0*/  UMOV UR52, 0x400 ;  /* 0x0000040000347882 */ /* 0x000fe40000000000 */
[----:B------:R-:W1:Y:S01]  /*66d0*/  LDC R103, c[0x0][0x370] ;  /* 0x0000dc00ff677b82 */ /* 0x000e620000000800 */
[----:B------:R-:W-:Y:S01]  /*66e0*/  ULEA UR52, UR48, UR52, 0x18 ;  /* 0x0000003430347291 */ /* 0x000fe2000f8ec0ff */
[----:B------:R-:W-:Y:S01]  /*66f0*/  LOP3.LUT R0, R4, 0x180, RZ, 0xc0, !PT ;  /* 0x0000018004007812 */ /* 0x000fe200078ec0ff */
[C---:B------:R-:W-:Y:S01]  /*6700*/  IMAD.U32 R46, R109.reuse, 0x10000, RZ ;  /* 0x000100006d2e7824 */ /* 0x040fe200078e00ff */
[----:B------:R-:W-:Y:S01]  /*6710*/  LOP3.LUT R108, R108, 0xc00, RZ, 0xc0, !PT ;  /* 0x00000c006c6c7812 */ /* 0x000fe200078ec0ff */
[----:B------:R-:W-:Y:S01]  /*6720*/  UIADD3 UR4, UPT, UPT, UR52, 0x2400, URZ ;  /* 0x0000240034047890 */ /* 0x000fe2000fffe0ff */
[----:B------:R-:W-:Y:S01]  /*6730*/  LOP3.LUT R5, R0, 0x20, R5, 0xf8, !PT ;  /* 0x0000002000057812 */ /* 0x000fe200078ef805 */
[C---:B------:R-:W-:Y:S01]  /*6740*/  IMAD.SHL.U32 R0, R109.reuse, 0x8, RZ ;  /* 0x000000086d007824 */ /* 0x040fe200078e00ff */
[----:B------:R-:W2:Y:S01]  /*6750*/  LDC R42, c[0x0][0xc0c] ;  /* 0x00030300ff2a7b82 */ /* 0x000ea20000000800 */
[----:B------:R-:W-:Y:S01]  /*6760*/  LOP3.LUT R108, R108, 0x40, R4, 0xf8, !PT ;  /* 0x000000406c6c7812 */ /* 0x000fe200078ef804 */
[----:B------:R-:W-:Y:S01]  /*6770*/  IMAD.MOV.U32 R45, RZ, RZ, RZ ;  /* 0x000000ffff2d7224 */ /* 0x000fe200078e00ff */
[----:B------:R-:W-:-:S02]  /*6780*/  LOP3.LUT R109, R109, 0x2, RZ, 0xc0, !PT ;  /* 0x000000026d6d7812 */ /* 0x000fc400078ec0ff */
[----:B------:R-:W-:Y:S02]  /*6790*/  CS2R R106, SRZ ;  /* 0x00000000006a7805 */ /* 0x000fe4000001ff00 */
[----:B------:R-:W-:Y:S02]  /*67a0*/  LEA.HI R112, R6, R112, RZ, 0x7 ;  /* 0x0000007006707211 */ /* 0x000fe400078f38ff */
[----:B------:R-:W-:Y:S02]  /*67b0*/  CS2R R104, SRZ ;  /* 0x0000000000687805 */ /* 0x000fe4000001ff00 */
[----:B------:R-:W-:Y:S01]  /*67c0*/  LOP3.LUT R0, R5, 0x30, R0, 0x78, !PT ;  /* 0x0000003005007812 */ /* 0x000fe200078e7800 */
[----:B------:R-:W3:Y:S01]  /*67d0*/  LDC R101, c[0x0][0xc20] ;  /* 0x00030800ff657b82 */ /* 0x000ee20000000800 */
[----:B------:R-:W4:Y:S01]  /*67e0*/  LDS R2, [UR52+0x2a0] ;  /* 0x0002a034ff027984 */ /* 0x000f220008000800 */
[----:B------:R-:W-:Y:S01]  /*67f0*/  LOP3.LUT R108, R108, 0x200, R4, 0xf8, !PT ;  /* 0x000002006c6c7812 */ /* 0x000fe200078ef804 */
[----:B------:R-:W-:Y:S01]  /*6800*/  IMAD.MOV R113, RZ, RZ, -R109 ;  /* 0x000000ffff717224 */ /* 0x000fe200078e0a6d */
[----:B------:R-:W-:Y:S01]  /*6810*/  LOP3.LUT R46, R46, 0x600000, RZ, 0xc0, !PT ;  /* 0x006000002e2e7812 */ /* 0x000fe200078ec0ff */
[----:B------:R-:W-:Y:S01]  /*6820*/  IMAD.U32 R114, RZ, RZ, UR4 ;  /* 0x00000004ff727e24 */ /* 0x000fe2000f8e00ff */
[----:B------:R-:W-:Y:S01]  /*6830*/  LOP3.LUT R108, R108, R0, RZ, 0xfc, !PT ;  /* 0x000000006c6c7212 */ /* 0x000fe200078efcff */
[----:B------:R-:W1:Y:S01]  /*6840*/  LDCU.64 UR56, c[0x0][0x348] ;  /* 0x00006900ff3877ac */ /* 0x000e620008000a00 */
[----:B------:R-:W1:Y:S01]  /*6850*/  LDC R41, c[0x0][0xc30] ;  /* 0x00030c00ff297b82 */ /* 0x000e620000000800 */
[----:B------:R-:W-:Y:S01]  /*6860*/  SHF.R.S32.HI R112, RZ, 0x7, R112 ;  /* 0x00000007ff707819 */ /* 0x000fe20000011470 */
[----:B------:R-:W1:Y:S01]  /*6870*/  LDCU.64 UR36, c[0x0][0x988] ;  /* 0x00013100ff2477ac */ /* 0x000e620008000a00 */
[----:B------:R-:W1:Y:S05]  /*6880*/  LDCU.64 UR38, c[0x0][0x990] ;  /* 0x00013200ff2677ac */ /* 0x000e6a0008000a00 */
[----:B------:R-:W1:Y:S01]  /*6890*/  LDC R100, c[0x0][0x388] ;  /* 0x0000e200ff647b82 */ /* 0x000e620000000800 */
[----:B------:R-:W-:-:S07]  /*68a0*/  UIADD3 UR51, UPT, UPT, UR52, 0x400, URZ ;  /* 0x0000040034337890 */ /* 0x000fce000fffe0ff */
[----:B------:R-:W1:Y:S08]  /*68b0*/  LDC R99, c[0x0][0x38c] ;  /* 0x0000e300ff637b82 */ /* 0x000e700000000800 */
[----:B------:R-:W1:Y:S08]  /*68c0*/  LDC.64 R94, c[0x0][0xc10] ;  /* 0x00030400ff5e7b82 */ /* 0x000e700000000a00 */
[----:B------:R-:W1:Y:S01]  /*68d0*/  LDC.64 R38, c[0x0][0xc18] ;  /* 0x00030600ff267b82 */ /* 0x000e620000000a00 */
[C---:B----4-:R-:W-:Y:S01]  /*68e0*/  VIADD R3, R2.reuse, 0x80 ;  /* 0x0000008002037836 */ /* 0x050fe20000000000 */
[----:B------:R-:W-:-:S04]  /*68f0*/  LOP3.LUT R2, R2, 0xffff, RZ, 0xc0, !PT ;  /* 0x0000ffff02027812 */ /* 0x000fc800078ec0ff */
[----:B------:R-:W-:Y:S02]  /*6900*/  LOP3.LUT R3, R3, 0xffff, RZ, 0xc0, !PT ;  /* 0x0000ffff03037812 */ /* 0x000fe400078ec0ff */
[----:B------:R-:W4:Y:S03]  /*6910*/  LDC.64 R36, c[0x0][0xc28] ;  /* 0x00030a00ff247b82 */ /* 0x000f260000000a00 */
[----:B------:R1:W-:Y:S05]  /*6920*/  STL.64 [R1], R2 ;  /* 0x0000000201007387 */ /* 0x0003ea0000100a00 */
[----:B------:R-:W1:Y:S08]  /*6930*/  LDC.64 R92, c[0x0][0x9b0] ;  /* 0x00026c00ff5c7b82 */ /* 0x000e700000000a00 */
[----:B------:R-:W1:Y:S08]  /*6940*/  LDC.64 R82, c[0x0][0x9a8] ;  /* 0x00026a00ff527b82 */ /* 0x000e700000000a00 */
[----:B--23--:R-:W1:Y:S02]  /*6950*/  LDC R102, c[0x0][0x374] ;  /* 0x0000dd00ff667b82 */ /* 0x00ce640000000800 */
.L_x_135:
[----:B-1----:R-:W-:Y:S04]  /*6960*/  SHF.L.U32 R2, R106, 0x1f, RZ ;  /* 0x0000001f6a027819 */ /* 0x002fe800000006ff */
[----:B------:R-:W1:Y:S02]  /*6970*/  SYNCS.PHASECHK.TRANS64.TRYWAIT P0, [UR52+0x250], R2 ;  /* 0x00025002ff0075a7 */ /* 0x000e640008001134 */
[----:B-1----:R-:W-:Y:S05]  /*6980*/  @!P0 BRA `(.L_x_109) ;  /* 0x0000003c00c08947 */ /* 0x002fea0003800000 */
.L_x_229:
[----:B------:R-:W2:Y:S01]  /*6990*/  LDS.128 R8, [UR52+0x290] ;  /* 0x00029034ff087984 */ /* 0x000ea20008000c00 */
[----:B------:R-:W-:Y:S01]  /*69a0*/  UIADD3 UR4, UPT, UPT, UR52, 0x258, URZ ;  /* 0x0000025834047890 */ /* 0x000fe2000fffe0ff */
[----:B-1----:R-:W-:Y:S01]  /*69b0*/  IMAD R0, R45, 0x4, R1 ;  /* 0x000000042d007824 */ /* 0x002fe200078e0201 */
[----:B------:R-:W-:Y:S02]  /*69c0*/  IABS R5, R112 ;  /* 0x0000007000057213 */ /* 0x000fe40000000000 */
[----:B------:R-:W-:Y:S01]  /*69d0*/  UPRMT UR4, URZ, 0x654, UR4 ;  /* 0x00000654ff047896 */ /* 0x000fe20008000004 */
[----:B------:R-:W-:Y:S01]  /*69e0*/  IABS R3, R100 ;  /* 0x0000006400037213 */ /* 0x000fe20000000000 */
[----:B------:R-:W1:Y:S01]  /*69f0*/  I2F.RP R12, R5 ;  /* 0x00000005000c7306 */ /* 0x000e620000209400 */
[----:B------:R-:W-:Y:S01]  /*6a00*/  @!PT LDS RZ, [RZ] ;  /* 0x00000000fffff984 */ /* 0x000fe20000000800 */
[----:B------:R-:W-:Y:S01]  /*6a10*/  @!PT LDS RZ, [RZ] ;  /* 0x00000000fffff984 */ /* 0x000fe20000000800 */
[----:B------:R-:W-:Y:S01]  /*6a20*/  @!PT LDS RZ, [RZ] ;  /* 0x00000000fffff984 */ /* 0x000fe20000000800 */
[----:B------:R-:W-:Y:S01]  /*6a30*/  @!PT LDS RZ, [RZ] ;  /* 0x00000000fffff984 */ /* 0x000fe20000000800 */
[----:B------:R3:W-:Y:S06]  /*6a40*/  MEMBAR.ALL.CTA ;  /* 0x0000000000007992 */ /* 0x0007ec0000008000 */
[----:B---3--:R-:W3:Y:S01]  /*6a50*/  FENCE.VIEW.ASYNC.S ;  /* 0x00000000000073c6 */ /* 0x008ee20000000000 */
[----:B------:R-:W-:Y:S01]  /*6a60*/  IABS R2, R14 ;  /* 0x0000000e00027213 */ /* 0x000fe20000000000 */
[----:B---3--:R-:W-:Y:S06]  /*6a70*/  SYNCS.ARRIVE.TRANS64.RED.A1T0 RZ, [UR4], RZ ;  /* 0x000000ffffff79a7 */ /* 0x008fec0008100404 */
[----:B------:R3:W5:Y:S01]  /*6a80*/  LDL R16, [R0] ;  /* 0x0000000000107983 */ /* 0x0007620000100800 */
[----:B--2---:R-:W-:Y:S01]  /*6a90*/  LOP3.LUT P5, RZ, R10, 0x1, RZ, 0xc0, !PT ;  /* 0x000000010aff7812 */ /* 0x004fe200078ac0ff */
[----:B-1----:R-:W1:Y:S03]  /*6aa0*/  MUFU.RCP R12, R12 ;  /* 0x0000000c000c7308 */ /* 0x002e660000001000 */
[----:B------:R-:W-:Y:S09]  /*6ab0*/  P2R R115, PR, RZ, 0x20 ;  /* 0x00000020ff737803 */ /* 0x000ff20000000000 */
[----:B------:R-:W-:Y:S02]  /*6ac0*/  @P5 MOV R44, R8 ;  /* 0x00000008002c5202 */ /* 0x000fe40000000f00 */
[----:B------:R-:W-:Y:S02]  /*6ad0*/  @P5 LOP3.LUT R43, R9, 0xffff, RZ, 0xc0, !PT ;  /* 0x0000ffff092b5812 */ /* 0x000fe400078ec0ff */
[----:B---3--:R-:W-:Y:S01]  /*6ae0*/  IABS R0, R112 ;  /* 0x0000007000007213 */ /* 0x008fe20000000000 */
[----:B-1----:R-:W-:Y:S03]  /*6af0*/  VIADD R12, R12, 0xffffffe ;  /* 0x0ffffffe0c0c7836 */ /* 0x002fe60000000000 */
[----:B------:R-:W-:Y:S01]  /*6b00*/  IADD3 R0, PT, PT, RZ, -R0, RZ ;  /* 0x80000000ff007210 */ /* 0x000fe20007ffe0ff */
[----:B------:R-:W1:Y:S02]  /*6b10*/  F2I.FTZ.U32.TRUNC.NTZ R13, R12 ;  /* 0x0000000c000d7305 */ /* 0x000e64000021f000 */
[--C-:B-1----:R-:W-:Y:S02]  /*6b20*/  IMAD.MOV R4, RZ, RZ, -R13.reuse ;  /* 0x000000ffff047224 */ /* 0x102fe400078e0a0d */
[----:B------:R-:W-:Y:S02]  /*6b30*/  IMAD.MOV.U32 R12, RZ, RZ, RZ ;  /* 0x000000ffff0c7224 */ /* 0x000fe400078e00ff */
[-C--:B------:R-:W-:Y:S04]  /*6b40*/  IMAD R4, R4, R5.reuse, RZ ;  /* 0x0000000504047224 */ /* 0x080fe800078e02ff */
[----:B------:R-:W-:Y:S02]  /*6b50*/  IMAD.HI.U32 R13, R13, R4, R12 ;  /* 0x000000040d0d7227 */ /* 0x000fe400078e000c */
[----:B------:R-:W1:Y:S04]  /*6b60*/  I2F.RP R4, R3 ;  /* 0x0000000300047306 */ /* 0x000e680000209400 */
[----:B------:R-:W-:Y:S04]  /*6b70*/  IMAD.HI.U32 R13, R13, R2, RZ ;  /* 0x000000020d0d7227 */ /* 0x000fe800078e00ff */
[----:B------:R-:W-:Y:S01]  /*6b80*/  IMAD R2, R13, R0, R2 ;  /* 0x000000000d027224 */ /* 0x000fe200078e0202 */
[----:B------:R-:W-:Y:S04]  /*6b90*/  LOP3.LUT R0, R14, R112, RZ, 0x3c, !PT ;  /* 0x000000700e007212 */ /* 0x000fe800078e3cff */
[----:B------:R-:W-:Y:S01]  /*6ba0*/  ISETP.GT.U32.AND P0, PT, R5, R2, PT ;  /* 0x000000020500720c */ /* 0x000fe20003f04070 */
[----:B-1----:R-:W1:Y:S01]  /*6bb0*/  MUFU.RCP R4, R4 ;  /* 0x0000000400047308 */ /* 0x002e620000001000 */
[----:B------:R-:W-:Y:S11]  /*6bc0*/  ISETP.GE.AND P1, PT, R0, RZ, PT ;  /* 0x000000ff0000720c */ /* 0x000ff60003f26270 */
[----:B------:R-:W-:Y:S02]  /*6bd0*/  @!P0 IMAD.IADD R2, R2, 0x1, -R5 ;  /* 0x0000000102028824 */ /* 0x000fe400078e0a05 */
[----:B------:R-:W-:Y:S01]  /*6be0*/  @!P0 VIADD R13, R13, 0x1 ;  /* 0x000000010d0d8836 */ /* 0x000fe20000000000 */
[----:B------:R-:W-:Y:S02]  /*6bf0*/  ISETP.NE.AND P0, PT, R112, RZ, PT ;  /* 0x000000ff7000720c */ /* 0x000fe40003f05270 */
[----:B------:R-:W-:Y:S01]  /*6c00*/  ISETP.GE.U32.AND P2, PT, R2, R5, PT ;  /* 0x000000050200720c */ /* 0x000fe20003f46070 */
[----:B-1----:R-:W-:Y:S04]  /*6c10*/  VIADD R6, R4, 0xffffffe ;  /* 0x0ffffffe04067836 */ /* 0x002fe80000000000 */
[----:B------:R-:W1:Y:S08]  /*6c20*/  F2I.FTZ.U32.TRUNC.NTZ R7, R6 ;  /* 0x0000000600077305 */ /* 0x000e70000021f000 */
[----:B------:R-:W-:Y:S05]  /*6c30*/  @P2 IADD3 R13, PT, PT, R13, 0x1, RZ ;  /* 0x000000010d0d2810 */ /* 0x000fea0007ffe0ff */
[----:B------:R-:W-:Y:S01]  /*6c40*/  @!P1 IMAD.MOV R13, RZ, RZ, -R13 ;  /* 0x000000ffff0d9224 */ /* 0x000fe200078e0a0d */
[----:B------:R-:W-:Y:S01]  /*6c50*/  @!P0 LOP3.LUT R13, RZ, R112, RZ, 0x33, !PT ;  /* 0x00000070ff0d8212 */ /* 0x000fe200078e33ff */
[--C-:B-1----:R-:W-:Y:S02]  /*6c60*/  IMAD.MOV R0, RZ, RZ, -R7.reuse ;  /* 0x000000ffff007224 */ /* 0x102fe400078e0a07 */
[----:B------:R-:W-:Y:S01]  /*6c70*/  IMAD.MOV.U32 R6, RZ, RZ, RZ ;  /* 0x000000ffff067224 */ /* 0x000fe200078e00ff */
[----:B------:R-:W-:Y:S01]  /*6c80*/  IABS R5, R13 ;  /* 0x0000000d00057213 */ /* 0x000fe20000000000 */
[----:B------:R-:W-:Y:S01]  /*6c90*/  IMAD R12, R0, R3, RZ ;  /* 0x00000003000c7224 */ /* 0x000fe200078e02ff */
[----:B------:R-:W-:Y:S03]  /*6ca0*/  IABS R0, R99 ;  /* 0x0000006300007213 */ /* 0x000fe60000000000 */
[----:B------:R-:W-:Y:S01]  /*6cb0*/  IMAD.HI.U32 R12, R7, R12, R6 ;  /* 0x0000000c070c7227 */ /* 0x000fe200078e0006 */
[----:B------:R-:W1:Y:S05]  /*6cc0*/  I2F.RP R2, R0 ;  /* 0x0000000000027306 */ /* 0x000e6a0000209400 */
[----:B------:R-:W-:Y:S05]  /*6cd0*/  IMAD.HI.U32 R12, R12, R5, RZ ;  /* 0x000000050c0c7227 */ /* 0x000fea00078e00ff */
[----:B------:R-:W-:Y:S05]  /*6ce0*/  IADD3 R4, PT, PT, -R12, RZ, RZ ;  /* 0x000000ff0c047210 */ /* 0x000fea0007ffe1ff */
[C---:B------:R-:W-:Y:S01]  /*6cf0*/  IMAD R5, R3.reuse, R4, R5 ;  /* 0x0000000403057224 */ /* 0x040fe200078e0205 */
[----:B-1----:R-:W1:Y:S04]  /*6d00*/  MUFU.RCP R2, R2 ;  /* 0x0000000200027308 */ /* 0x002e680000001000 */
[----:B------:R-:W-:Y:S11]  /*6d10*/  ISETP.GT.U32.AND P0, PT, R3, R5, PT ;  /* 0x000000050300720c */ /* 0x000ff60003f04070 */
[----:B------:R-:W-:Y:S02]  /*6d20*/  @!UPT UIADD3 URZ, UPT, UPT, URZ, URZ, URZ ;  /* 0x000000fffffff290 */ /* 0x000fe4000fffe0ff */
[----:B------:R-:W-:Y:S02]  /*6d30*/  @!P0 IMAD.IADD R5, R5, 0x1, -R3 ;  /* 0x0000000105058824 */ /* 0x000fe400078e0a03 */
[----:B-1----:R-:W-:Y:S01]  /*6d40*/  VIADD R4, R2, 0xffffffe ;  /* 0x0ffffffe02047836 */ /* 0x002fe20000000000 */
[-C--:B------:R-:W-:Y:S01]  /*6d50*/  LOP3.LUT R2, R13, R100.reuse, RZ, 0x3c, !PT ;  /* 0x000000640d027212 */ /* 0x080fe200078e3cff */
[----:B------:R-:W-:Y:S01]  /*6d60*/  @!P0 VIADD R12, R12, 0x1 ;  /* 0x000000010c0c8836 */ /* 0x000fe20000000000 */
[----:B------:R-:W-:Y:S02]  /*6d70*/  ISETP.GE.U32.AND P2, PT, R5, R3, PT ;  /* 0x000000030500720c */ /* 0x000fe40003f46070 */
[----:B------:R-:W-:Y:S01]  /*6d80*/  ISETP.GE.AND P1, PT, R2, RZ, PT ;  /* 0x000000ff0200720c */ /* 0x000fe20003f26270 */
[----:B------:R-:W1:Y:S01]  /*6d90*/  F2I.FTZ.U32.TRUNC.NTZ R5, R4 ;  /* 0x0000000400057305 */ /* 0x000e62000021f000 */
[----:B------:R-:W-:Y:S09]  /*6da0*/  ISETP.NE.AND P0, PT, R100, RZ, PT ;  /* 0x000000ff6400720c */ /* 0x000ff20003f05270 */
[----:B------:R-:W-:Y:S01]  /*6db0*/  @P2 IADD3 R12, PT, PT, R12, 0x1, RZ ;  /* 0x000000010c0c2810 */ /* 0x000fe20007ffe0ff */
[--C-:B-1----:R-:W-:Y:S04]  /*6dc0*/  IMAD.MOV R2, RZ, RZ, -R5.reuse ;  /* 0x000000ffff027224 */ /* 0x102fe800078e0a05 */
[----:B------:R-:W-:Y:S01]  /*6dd0*/  @!P1 IMAD.MOV R12, RZ, RZ, -R12 ;  /* 0x000000ffff0c9224 */ /* 0x000fe200078e0a0c */
[----:B------:R-:W-:Y:S01]  /*6de0*/  @!P0 LOP3.LUT R12, RZ, R100, RZ, 0x33, !PT ;  /* 0x00000064ff0c8212 */ /* 0x000fe200078e33ff */
[----:B------:R-:W-:Y:S01]  /*6df0*/  IMAD R3, R2, R0, RZ ;  /* 0x0000000002037224 */ /* 0x000fe200078e02ff */
[----:B------:R-:W-:Y:S01]  /*6e00*/  ISETP.GE.AND P0, PT, R40, 0x1, PT ;  /* 0x000000012800780c */ /* 0x000fe20003f06270 */
[----:B------:R-:W-:Y:S01]  /*6e10*/  IMAD.MOV.U32 R4, RZ, RZ, RZ ;  /* 0x000000ffff047224 */ /* 0x000fe200078e00ff */
[----:B------:R-:W-:Y:S02]  /*6e20*/  IABS R2, R12 ;  /* 0x0000000c00027213 */ /* 0x000fe40000000000 */
[----:B------:R-:W-:Y:S01]  /*6e30*/  LOP3.LUT R7, R12, R99, RZ, 0x3c, !PT ;  /* 0x000000630c077212 */ /* 0x000fe200078e3cff */
[----:B------:R-:W-:Y:S06]  /*6e40*/  IMAD.HI.U32 R5, R5, R3, R4 ;  /* 0x0000000305057227 */ /* 0x000fec00078e0004 */
[----:B------:R-:W-:Y:S05]  /*6e50*/  IMAD.HI.U32 R17, R5, R2, RZ ;  /* 0x0000000205117227 */ /* 0x000fea00078e00ff */
[----:B------:R-:W-:Y:S05]  /*6e60*/  IADD3 R3, PT, PT, -R17, RZ, RZ ;  /* 0x000000ff11037210 */ /* 0x000fea0007ffe1ff */
[C---:B------:R-:W-:Y:S05]  /*6e70*/  IMAD R2, R0.reuse, R3, R2 ;  /* 0x0000000300027224 */ /* 0x040fea00078e0202 */
[----:B------:R-:W-:Y:S11]  /*6e80*/  ISETP.GT.U32.AND P3, PT, R0, R2, PT ;  /* 0x000000020000720c */ /* 0x000ff60003f64070 */
[----:B------:R-:W-:Y:S02]  /*6e90*/  @!UPT UIADD3 URZ, UPT, UPT, URZ, URZ, URZ ;  /* 0x000000fffffff290 */ /* 0x000fe4000fffe0ff */
[----:B------:R-:W-:Y:S05]  /*6ea0*/  @!P3 IMAD.IADD R2, R2, 0x1, -R0 ;  /* 0x000000010202b824 */ /* 0x000fea00078e0a00 */
[----:B------:R-:W-:Y:S01]  /*6eb0*/  ISETP.GE.U32.AND P2, PT, R2, R0, PT ;  /* 0x000000000200720c */ /* 0x000fe20003f46070 */
[----:B------:R-:W-:Y:S01]  /*6ec0*/  @!UPT UIADD3 URZ, UPT, UPT, URZ, URZ, URZ ;  /* 0x000000fffffff290 */ /* 0x000fe2000fffe0ff */
[----:B------:R-:W-:Y:S11]  /*6ed0*/  @!P0 BRA `(.L_x_110) ;  /* 0x0000000000a48947 */ /* 0x000ff60003800000 */
[----:B------:R-:W-:Y:S01]  /*6ee0*/  IMAD.HI.U32 R0, R102, R39, RZ ;  /* 0x0000002766007227 */ /* 0x000fe200078e00ff */
[----:B------:R-:W-:Y:S02]  /*6ef0*/  ISETP.NE.AND P0, PT, R38, 0x1, PT ;  /* 0x000000012600780c */ /* 0x000fe40003f05270 */
[----:B------:R-:W-:Y:S01]  /*6f00*/  ISETP.NE.AND P1, PT, R40, 0x1, PT ;  /* 0x000000012800780c */ /* 0x000fe20003f25270 */
[----:B------:R-:W-:Y:S01]  /*6f10*/  IMAD.HI.U32 R4, R103, R94, RZ ;  /* 0x0000005e67047227 */ /* 0x000fe200078e00ff */
[----:B------:R-:W-:Y:S02]  /*6f20*/  SHF.R.U32.HI R0, RZ, R101, R0 ;  /* 0x00000065ff007219 */ /* 0x000fe40000011600 */
[----:B------:R-:W-:Y:S01]  /*6f30*/  ISETP.NE.AND P4, PT, R42, 0x1, PT ;  /* 0x000000012a00780c */ /* 0x000fe20003f85270 */
[----:B------:R-:W-:Y:S01]  /*6f40*/  IMAD.HI.U32 R6, R43, R39, RZ ;  /* 0x000000272b067227 */ /* 0x000fe200078e00ff */
[-C--:B------:R-:W-:Y:S02]  /*6f50*/  SHF.R.U32.HI R4, RZ, R95.reuse, R4 ;  /* 0x0000005fff047219 */ /* 0x080fe40000011604 */
[----:B------:R-:W-:Y:S01]  /*6f60*/  SEL R0, R102, R0, !P0 ;  /* 0x0000000066007207 */ /* 0x000fe20004000000 */
[----:B------:R-:W-:Y:S01]  /*6f70*/  IMAD.HI.U32 R5, R44, R94, RZ ;  /* 0x0000005e2c057227 */ /* 0x000fe200078e00ff */
[----:B------:R-:W-:Y:S03]  /*6f80*/  SEL R4, R103, R4, !P4 ;  /* 0x0000000467047207 */ /* 0x000fe60006000000 */
[-C--:B----4-:R-:W-:Y:S01]  /*6f90*/  IMAD.HI.U32 R3, R0, R36.reuse, RZ ;  /* 0x0000002400037227 */ /* 0x090fe200078e00ff */
[----:B------:R-:W-:Y:S03]  /*6fa0*/  SHF.R.U32.HI R5, RZ, R95, R5 ;  /* 0x0000005fff057219 */ /* 0x000fe60000011605 */
[----:B------:R-:W-:Y:S01]  /*6fb0*/  IMAD.HI.U32 R2, R4, R36, RZ ;  /* 0x0000002404027227 */ /* 0x000fe200078e00ff */
[----:B------:R-:W-:Y:S02]  /*6fc0*/  @P1 SHF.R.U32.HI R0, RZ, R37, R3 ;  /* 0x00000025ff001219 */ /* 0x000fe40000011603 */
[----:B------:R-:W-:Y:S02]  /*6fd0*/  SHF.R.U32.HI R3, RZ, R101, R6 ;  /* 0x00000065ff037219 */ /* 0x000fe40000011606 */
[----:B------:R-:W-:Y:S01]  /*6fe0*/  @P1 SHF.R.U32.HI R4, RZ, R37, R2 ;  /* 0x00000025ff041219 */ /* 0x000fe20000011602 */
[----:B------:R-:W-:Y:S01]  /*6ff0*/  IMAD R0, R40, R0, RZ ;  /* 0x0000000028007224 */ /* 0x000fe200078e02ff */
[----:B------:R-:W-:Y:S02]  /*7000*/  SEL R3, R43, R3, !P0 ;  /* 0x000000032b037207 */ /* 0x000fe40004000000 */
[----:B------:R-:W-:Y:S01]  /*7010*/  SEL R2, R44, R5, !P4 ;  /* 0x000000052c027207 */ /* 0x000fe20006000000 */
[----:B------:R-:W-:Y:S01]  /*7020*/  IMAD R5, R40, R4, RZ ;  /* 0x0000000428057224 */ /* 0x000fe200078e02ff */
[C---:B------:R-:W-:Y:S01]  /*7030*/  ISETP.GE.AND P0, PT, R3.reuse, R0, PT ;  /* 0x000000000300720c */ /* 0x040fe20003f06270 */
[C---:B------:R-:W-:Y:S03]  /*7040*/  IMAD.HI.U32 R0, R3.reuse, R36, RZ ;  /* 0x0000002403007227 */ /* 0x040fe600078e00ff */
[C---:B------:R-:W-:Y:S02]  /*7050*/  ISETP.GE.OR P0, PT, R2.reuse, R5, P0 ;  /* 0x000000050200720c */ /* 0x040fe40000706670 */
[----:B------:R-:W-:Y:S04]  /*7060*/  SHF.R.U32.HI R0, RZ, R37, R0 ;  /* 0x00000025ff007219 */ /* 0x000fe80000011600 */
[C---:B------:R-:W-:Y:S05]  /*7070*/  SEL R6, R3.reuse, R0, !P1 ;  /* 0x0000000003067207 */ /* 0x040fea0004800000 */
        /* <DEDUP_REMOVED lines=14> */
[----:B------:R-:W-:Y:S07]  /*7160*/  IMAD R43, R3, R38, R43 ;  /* 0x00000026032b7224 */ /* 0x000fee00078e022b */
.L_x_110:
[----:B------:R-:W-:Y:S01]  /*7170*/  ISETP.NE.AND P0, PT, R41, 0x1, PT ;  /* 0x000000012900780c */ /* 0x000fe20003f05270 */
[----:B------:R-:W1:Y:S01]  /*7180*/  LDC.64 R4, c[0x0][0xc18] ;  /* 0x00030600ff047b82 */ /* 0x000e620000000a00 */
[----:B------:R-:W-:Y:S01]  /*7190*/  R2UR UR4, R7 ;  /* 0x00000000070472ca */ /* 0x000fe200000e0000 */
[----:B------:R-:W-:Y:S01]  /*71a0*/  @!P3 VIADD R17, R17, 0x1 ;  /* 0x000000011111b836 */ /* 0x000fe20000000000 */
[----:B------:R-:W-:Y:S01]  /*71b0*/  ISETP.NE.AND P1, PT, R99, RZ, PT ;  /* 0x000000ff6300720c */ /* 0x000fe20003f25270 */
[----:B------:R-:W-:Y:S01]  /*71c0*/  IMAD.MOV R3, RZ, RZ, -R13 ;  /* 0x000000ffff037224 */ /* 0x000fe200078e0a0d */
[----:B------:R-:W-:Y:S03]  /*71d0*/  R2UR UR44, R12 ;  /* 0x000000000c2c72ca */ /* 0x000fe600000e0000 */
[----:B------:R-:W2:Y:S01]  /*71e0*/  LDC.64 R6, c[0x0][0xc10] ;  /* 0x00030400ff067b82 */ /* 0x000ea20000000a00 */
[----:B------:R-:W-:Y:S01]  /*71f0*/  @P5 SHF.R.U32.HI R8, RZ, 0x10, R9 ;  /* 0x00000010ff085819 */ /* 0x000fe20000011609 */
[----:B------:R-:W-:Y:S01]  /*7200*/  @P2 VIADD R17, R17, 0x1 ;  /* 0x0000000111112836 */ /* 0x000fe20000000000 */
[----:B------:R-:W-:Y:S01]  /*7210*/  R2UR UR42, R15 ;  /* 0x000000000f2a72ca */ /* 0x000fe200000e0000 */
[----:B------:R-:W-:Y:S01]  /*7220*/  IMAD R14, R112, R3, R14 ;  /* 0x00000003700e7224 */ /* 0x000fe200078e020e */
[----:B------:R-:W-:Y:S03]  /*7230*/  R2UR UR43, R13 ;  /* 0x000000000d2b72ca */ /* 0x000fe600000e0000 */
[----:B------:R-:W3:Y:S01]  /*7240*/  @!P0 LDC R2, c[0x0][0xc0c] ;  /* 0x00030300ff028b82 */ /* 0x000ee20000000800 */
[----:B------:R-:W-:Y:S01]  /*7250*/  R2UR UR45, R17 ;  /* 0x00000000112d72ca */ /* 0x000fe200000e0000 */
[----:B------:R-:W-:Y:S01]  /*7260*/  UISETP.GE.AND UP1, UPT, UR4, URZ, UPT ;  /* 0x000000ff0400728c */ /* 0x000fe2000bf26270 */
[C---:B------:R-:W-:Y:S05]  /*7270*/  R2UR UR4, R99.reuse ;  /* 0x00000000630472ca */ /* 0x040fea00000e0000 */
[----:B------:R-:W4:Y:S01]  /*7280*/  @!P0 LDC R0, c[0x0][0xc20] ;  /* 0x00030800ff008b82 */ /* 0x000f220000000800 */
[----:B------:R-:W-:Y:S01]  /*7290*/  R2UR UR53, R14 ;  /* 0x000000000e3572ca */ /* 0x000fe200000e0000 */
[----:B------:R-:W-:Y:S01]  /*72a0*/  IMAD.MOV R3, RZ, RZ, -R12 ;  /* 0x000000ffff037224 */ /* 0x000fe200078e0a0c */
[----:B------:R-:W-:Y:S01]  /*72b0*/  R2UR UR7, R100 ;  /* 0x00000000640772ca */ /* 0x000fe200000e0000 */
[----:B------:R-:W-:Y:S01]  /*72c0*/  VOTEU.ALL UP0, P1 ;  /* 0x0000000000ff7886 */ /* 0x000fe20000800000 */
[----:B------:R-:W-:Y:S01]  /*72d0*/  R2UR UR5, R99 ;  /* 0x00000000630572ca */ /* 0x000fe200000e0000 */
[----:B------:R-:W-:Y:S01]  /*72e0*/  USHF.L.U32 UR42, UR42, 0x6, URZ ;  /* 0x000000062a2a7899 */ /* 0x000fe200080006ff */
[----:B------:R-:W-:Y:S01]  /*72f0*/  R2UR UR6, R3 ;  /* 0x00000000030672ca */ /* 0x000fe200000e0000 */
[C---:B-1----:R-:W-:Y:S01]  /*7300*/  @!P0 IMAD.HI.U32 R5, R43.reuse, R5, RZ ;  /* 0x000000052b058227 */ /* 0x042fe200078e00ff */
[----:B------:R-:W-:Y:S01]  /*7310*/  @!P0 ISETP.NE.AND P1, PT, R4, 0x1, PT ;  /* 0x000000010400880c */ /* 0x000fe20003f25270 */
[----:B------:R-:W-:Y:S01]  /*7320*/  @!UP1 UIADD3 UR45, UPT, UPT, -UR45, URZ, URZ ;  /* 0x000000ff2d2d9290 */ /* 0x000fe2000fffe1ff */
[----:B------:R-:W-:Y:S01]  /*7330*/  @P5 R2UR UR54, R8 ;  /* 0x00000000083652ca */ /* 0x000fe200000e0000 */
[----:B------:R-:W-:Y:S01]  /*7340*/  @!UP0 ULOP3.LUT UR45, URZ, UR4, URZ, 0x33, !UPT ;  /* 0x00000004ff2d8292 */ /* 0x000fe2000f8e33ff */
[----:B--2---:R-:W-:Y:S01]  /*7350*/  @!P0 IMAD.HI.U32 R3, R44, R6, RZ ;  /* 0x000000062c038227 */ /* 0x004fe200078e00ff */
[----:B------:R-:W-:Y:S02]  /*7360*/  ULOP3.LUT UP0, URZ, UR51, 0x1b0, URZ, 0xc0, !UPT ;  /* 0x000001b033ff7892 */ /* 0x000fe4000f80c0ff */
[----:B------:R-:W-:Y:S02]  /*7370*/  USHF.L.U32 UR53, UR53, 0x7, URZ ;  /* 0x0000000735357899 */ /* 0x000fe400080006ff */
[----:B------:R-:W-:Y:S01]  /*7380*/  IMAD R12, RZ, RZ, -UR45 ;  /* 0x8000002dff0c7e24 */ /* 0x000fe2000f8e02ff */
[----:B------:R-:W-:Y:S01]  /*7390*/  @!P0 SHF.R.U32.HI R3, RZ, R7, R3 ;  /* 0x00000007ff038219 */ /* 0x000fe20000011603 */
[----:B------:R-:W-:Y:S01]  /*73a0*/  UIMAD UR43, UR7, UR6, UR43 ;  /* 0x00000006072b72a4 */ /* 0x000fe2000f8e022b */
[----:B---3--:R-:W-:Y:S02]  /*73b0*/  @!P0 ISETP.NE.AND P2, PT, R2, 0x1, PT ;  /* 0x000000010200880c */ /* 0x008fe40003f45270 */
[----:B------:R-:W-:Y:S02]  /*73c0*/  R2UR UR4, R12 ;  /* 0x000000000c0472ca */ /* 0x000fe400000e0000 */
[----:B----4-:R-:W-:Y:S02]  /*73d0*/  @!P0 SHF.R.U32.HI R0, RZ, R0, R5 ;  /* 0x00000000ff008219 */ /* 0x010fe40000011605 */
[----:B------:R-:W-:Y:S02]  /*73e0*/  @!P0 SEL R5, R44, R3, !P2 ;  /* 0x000000032c058207 */ /* 0x000fe40005000000 */
[----:B------:R-:W-:Y:S05]  /*73f0*/  @!P0 SEL R3, R43, R0, !P1 ;  /* 0x000000002b038207 */ /* 0x000fea0004800000 */
[----:B------:R-:W-:Y:S02]  /*7400*/  @!P0 IMAD.IADD R0, R3, 0x1, -R5 ;  /* 0x0000000103008824 */ /* 0x000fe400078e0a05 */
[----:B------:R-:W-:Y:S01]  /*7410*/  @!P0 IMAD.IADD R3, R5, 0x1, -R3 ;  /* 0x0000000105038824 */ /* 0x000fe200078e0a03 */
[----:B------:R-:W-:Y:S01]  /*7420*/  UIMAD UR44, UR5, UR4, UR44 ;  /* 0x00000004052c72a4 */ /* 0x000fe2000f8e022c */
[----:B------:R-:W-:Y:S02]  /*7430*/  @!P0 IMAD R44, R0, R2, R44 ;  /* 0x00000002002c8224 */ /* 0x000fe400078e022c */
[----:B------:R-:W-:Y:S01]  /*7440*/  @!P0 IMAD R43, R3, R4, R43 ;  /* 0x00000004032b8224 */ /* 0x000fe200078e022b */
[----:B------:R-:W-:Y:S08]  /*7450*/  BRA.U !UP0, `(.L_x_111) ;  /* 0x0000000108407547 */ /* 0x000ff0000b800000 */
[----:B------:R-:W1:Y:S01]  /*7460*/  LDCU.64 UR8, c[0x4][0x80] ;  /* 0x01001000ff0877ac */ /* 0x000e620008000a00 */
[----:B------:R-:W-:Y:S01]  /*7470*/  MOV R3, 0x0 ;  /* 0x0000000000037802 */ /* 0x000fe20000000f00 */
[----:B------:R-:W-:Y:S02]  /*7480*/  HFMA2 R12, -RZ, RZ, 0, 5.9604644775390625e-08 ;  /* 0x00000001ff0c7431 */ /* 0x000fe400000001ff */
[----:B------:R-:W-:Y:S02]  /*7490*/  IMAD.MOV.U32 R8, RZ, RZ, 0x70 ;  /* 0x00000070ff087424 */ /* 0x000fe400078e00ff */
[----:B------:R-:W-:Y:S01]  /*74a0*/  IMAD.MOV.U32 R13, RZ, RZ, RZ ;  /* 0x000000ffff0d7224 */ /* 0x000fe200078e00ff */
[----:B------:R-:W2:Y:S01]  /*74b0*/  LDCU.64 UR6, c[0x4][0x88] ;  /* 0x01001100ff0677ac */ /* 0x000ea20008000a00 */
[----:B------:R-:W3:Y:S01]  /*74c0*/  LDC.64 R2, c[0x4][R3] ;  /* 0x0100000003027b82 */ /* 0x000ee20000000a00 */
[----:B------:R-:W4:Y:S01]  /*74d0*/  LDCU.64 UR4, c[0x4][0x8] ;  /* 0x01000100ff0477ac */ /* 0x000f220008000a00 */
[----:B-1----:R-:W-:Y:S01]  /*74e0*/  MOV R5, UR9 ;  /* 0x0000000900057c02 */ /* 0x002fe20008000f00 */
[----:B------:R-:W-:Y:S01]  /*74f0*/  IMAD.U32 R4, RZ, RZ, UR8 ;  /* 0x00000008ff047e24 */ /* 0x000fe2000f8e00ff */
[----:B--2---:R-:W-:Y:S01]  /*7500*/  MOV R7, UR7 ;  /* 0x0000000700077c02 */ /* 0x004fe20008000f00 */
[----:B------:R-:W-:Y:S01]  /*7510*/  IMAD.U32 R6, RZ, RZ, UR6 ;  /* 0x00000006ff067e24 */ /* 0x000fe2000f8e00ff */
[----:B----4-:R-:W-:Y:S01]  /*7520*/  MOV R11, UR5 ;  /* 0x00000005000b7c02 */ /* 0x010fe20008000f00 */
[----:B------:R-:W-:Y:S02]  /*7530*/  IMAD.U32 R10, RZ, RZ, UR4 ;  /* 0x00000004ff0a7e24 */ /* 0x000fe4000f8e00ff */
[----:B------:R-:W-:Y:S07]  /*7540*/  LEPC R20, `(.L_x_111) ;  /* 0x000000001014794e */ /* 0x000fee0000000000 */
[----:B---3-5:R-:W-:Y:S05]  /*7550*/  CALL.ABS.NOINC R2 ;  /* 0x0000000002007343 */ /* 0x028fea0003c00000 */
.L_x_111:
[----:B------:R-:W-:Y:S01]  /*7560*/  LOP3.LUT P0, RZ, R114, 0x1b0, RZ, 0xc0, !PT ;  /* 0x000001b072ff7812 */ /* 0x000fe2000780c0ff */
[----:B------:R-:W-:Y:S11]  /*7570*/  BSSY.RECONVERGENT B6, `(.L_x_112) ;  /* 0x0000013000067945 */ /* 0x000ff60003800200 */
[----:B------:R-:W-:Y:S01]  /*7580*/  @!UPT UIADD3 URZ, UPT, UPT, URZ, URZ, URZ ;  /* 0x000000fffffff290 */ /* 0x000fe2000fffe0ff */
[----:B------:R-:W-:Y:S05]  /*7590*/  @!P0 BRA `(.L_x_113) ;  /* 0x0000000000408947 */ /* 0x000fea0003800000 */
        /* <DEDUP_REMOVED lines=16> */
.L_x_113:
[----:B------:R-:W-:Y:S05]  /*76a0*/  BSYNC.RECONVERGENT B6 ;  /* 0x0000000000067941 */ /* 0x000fea0003800200 */
.L_x_112:
[----:B------:R-:W-:Y:S01]  /*76b0*/  ISETP.NE.U32.AND P4, PT, R92, RZ, PT ;  /* 0x000000ff5c00720c */ /* 0x000fe20003f85070 */
[----:B------:R-:W-:Y:S01]  /*76c0*/  UISETP.NE.AND UP2, UPT, UR50, URZ, UPT ;  /* 0x000000ff3200728c */ /* 0x000fe2000bf45270 */
[----:B------:R-:W-:Y:S01]  /*76d0*/  ISETP.NE.U32.AND P2, PT, RZ, UR36, PT ;  /* 0x00000024ff007c0c */ /* 0x000fe2000bf45070 */
[----:B------:R-:W-:Y:S01]  /*76e0*/  UISETP.NE.U32.AND UP1, UPT, UR38, URZ, UPT ;  /* 0x000000ff2600728c */ /* 0x000fe2000bf25070 */
[----:B------:R-:W-:Y:S01]  /*76f0*/  ISETP.NE.AND.EX P4, PT, R93, RZ, PT, P4 ;  /* 0x000000ff5d00720c */ /* 0x000fe20003f85340 */
[----:B------:R-:W-:Y:S01]  /*7700*/  UPLOP3.LUT UP0, UPT, UPT, UPT, UPT, 0x40, 0x4 ;  /* 0x000000000004789c */ /* 0x000fe20003f0e870 */
[----:B------:R-:W-:Y:S01]  /*7710*/  ISETP.NE.AND.EX P2, PT, RZ, UR37, PT, P2 ;  /* 0x00000025ff007c0c */ /* 0x000fe2000bf45320 */
[----:B------:R-:W-:Y:S01]  /*7720*/  UISETP.NE.AND.EX UP1, UPT, UR39, URZ, UPT, UP1 ;  /* 0x000000ff2700728c */ /* 0x000fe2000bf25310 */
[----:B------:R-:W-:Y:S04]  /*7730*/  PLOP3.LUT P1, PT, PT, PT, UP2, 0x80, 0x8 ;  /* 0x000000000008781c */ /* 0x000fe80003f2f028 */
[----:B------:R-:W-:Y:S06]  /*7740*/  @UP2 UPLOP3.LUT UP0, UPT, UPT, UPT, UP1, 0x80, 0x8 ;  /* 0x000000000008289c */ /* 0x000fec0003f0f010 */
[----:B------:R-:W-:Y:S01]  /*7750*/  PLOP3.LUT P0, PT, PT, PT, UP0, 0x80, 0x8 ;  /* 0x000000000008781c */ /* 0x000fe20003f0f008 */
[----:B------:R-:W-:Y:S01]  /*7760*/  @!UPT UIADD3 URZ, UPT, UPT, URZ, URZ, URZ ;  /* 0x000000fffffff290 */ /* 0x000fe2000fffe0ff */
[----:B------:R-:W-:Y:S11]  /*7770*/  BRA.U !UP1, `(.L_x_114) ;  /* 0x0000000109387547 */ /* 0x000ff6000b800000 */
[----:B------:R-:W-:Y:S01]  /*7780*/  UISETP.NE.U32.AND UP0, UPT, UR36, URZ, UPT ;  /* 0x000000ff2400728c */ /* 0x000fe2000bf05070 */
[----:B------:R-:W-:Y:S02]  /*7790*/  HFMA2 R0, -RZ, RZ, 0, 5.9604644775390625e-08 ;  /* 0x00000001ff007431 */ /* 0x000fe400000001ff */
[----:B------:R-:W-:Y:S01]  /*77a0*/  IMAD.MOV.U32 R98, RZ, RZ, 0x1 ;  /* 0x00000001ff627424 */ /* 0x000fe200078e00ff */
[----:B------:R-:W-:Y:S06]  /*77b0*/  UISETP.NE.AND.EX UP0, UPT, UR37, URZ, UPT, UP0 ;  /* 0x000000ff2500728c */ /* 0x000fec000bf05300 */
[----:B------:R-:W-:Y:S05]  /*77c0*/  PLOP3.LUT P3, PT, PT, PT, UP0, 0x80, 0x8 ;  /* 0x000000000008781c */ /* 0x000fea0003f6f008 */
[----:B------:R-:W1:Y:S01]  /*77d0*/  @UP0 LDCU.64 UR6, c[0x0][0x988] ;  /* 0x00013100ff0607ac */ /* 0x000e620008000a00 */
[----:B------:R-:W-:Y:S07]  /*77e0*/  @UP0 UIMAD UR4, UR49, UR38, URZ ;  /* 0x00000026310402a4 */ /* 0x000fee000f8e02ff */
[----:B------:R-:W-:Y:S01]  /*77f0*/  @!P3 PRMT R98, R0, 0x7610, R98 ;  /* 0x000076100062b816 */ /* 0x000fe20000000062 */
[----:B-1----:R-:W-:Y:S03]  /*7800*/  @UP0 UIMAD.WIDE UR6, UR4, 0x4, UR6 ;  /* 0x00000004040608a5 */ /* 0x002fe6000f8e0206 */
[----:B------:R-:W1:Y:S03]  /*7810*/  @!UP0 LDCU UR4, c[0x0][0x980] ;  /* 0x00013000ff0487ac */ /* 0x000e660008000800 */
[----:B------:R-:W-:Y:S01]  /*7820*/  IMAD.U32 R2, RZ, RZ, UR6 ;  /* 0x00000006ff027e24 */ /* 0x000fe2000f8e00ff */
[----:B------:R-:W-:Y:S05]  /*7830*/  MOV R3, UR7 ;  /* 0x0000000700037c02 */ /* 0x000fea0008000f00 */
[----:B-----5:R2:W5:Y:S02]  /*7840*/  @P3 LDG.E R49, desc[UR46][R2.64] ;  /* 0x0000002e02313981 */ /* 0x020564000c1e1900 */
[----:B-12---:R-:W-:Y:S02]  /*7850*/  @!P3 IMAD.U32 R49, RZ, RZ, UR4 ;  /* 0x00000004ff31be24 */ /* 0x006fe4000f8e00ff */
.L_x_114:
[----:B------:R-:W-:Y:S05]  /*7860*/  @!P4 BRA `(.L_x_115) ;  /* 0x000000000020c947 */ /* 0x000fea0003800000 */
[----:B------:R-:W-:Y:S04]  /*7870*/  ISETP.NE.U32.AND P3, PT, R82, RZ, PT ;  /* 0x000000ff5200720c */ /* 0x000fe80003f65070 */
[----:B------:R-:W-:Y:S11]  /*7880*/  ISETP.NE.AND.EX P3, PT, R83, RZ, PT, P3 ;  /* 0x000000ff5300720c */ /* 0x000ff60003f65330 */
[----:B------:R-:W-:Y:S02]  /*7890*/  @!UPT UIADD3 URZ, UPT, UPT, URZ, URZ, URZ ;  /* 0x000000fffffff290 */ /* 0x000fe4000fffe0ff */
[----:B------:R-:W1:Y:S01]  /*78a0*/  @P3 LDC.64 R2, c[0x0][0x9a8] ;  /* 0x00026a00ff023b82 */ /* 0x000e620000000a00 */
[----:B------:R-:W-:Y:S04]  /*78b0*/  @P3 IMAD R0, R92, UR49, RZ ;  /* 0x000000315c003c24 */ /* 0x000fe8000f8e02ff */
[----:B-1----:R-:W-:Y:S05]  /*78c0*/  @P3 IMAD.WIDE R2, R0, 0x4, R2 ;  /* 0x0000000400023825 */ /* 0x002fea00078e0202 */
[----:B-----5:R1:W5:Y:S02]  /*78d0*/  @P3 LDG.E R47, desc[UR46][R2.64] ;  /* 0x0000002e022f3981 */ /* 0x020364000c1e1900 */
[----:B-1----:R-:W2:Y:S02]  /*78e0*/  @!P3 LDC R47, c[0x0][0x9a0] ;  /* 0x00026800ff2fbb82 */ /* 0x002ea40000000800 */
.L_x_115:
[----:B-----5:R-:W-:Y:S01]  /*78f0*/  FSETP.NEU.AND P4, PT, R49, RZ, PT ;  /* 0x000000ff3100720b */ /* 0x020fe20003f8d000 */
[----:B------:R-:W-:Y:S01]  /*7900*/  BSSY B1, `(.L_x_116) ;  /* 0x000003c000017945 */ /* 0x000fe20003800000 */
[----:B------:R-:W-:Y:S01]  /*7910*/  SEL R5, RZ, 0xffffffff, P2 ;  /* 0xffffffffff057807 */ /* 0x000fe20001000000 */
[----:B------:R-:W-:Y:S01]  /*7920*/  IMAD.MOV.U32 R117, RZ, RZ, 0x1 ;  /* 0x00000001ff757424 */ /* 0x000fe200078e00ff */
[----:B------:R-:W-:Y:S01]  /*7930*/  LOP3.LUT P3, RZ, R98, 0xff, RZ, 0xc0, !PT ;  /* 0x000000ff62ff7812 */ /* 0x000fe2000786c0ff */
[----:B------:R-:W-:Y:S01]  /*7940*/  IMAD.IADD R48, R46, 0x1, R16 ;  /* 0x000000012e307824 */ /* 0x000fe200078e0210 */
[----:B------:R-:W-:Y:S02]  /*7950*/  @P1 SEL R0, RZ, 0xffffffff, P4 ;  /* 0xffffffffff001807 */ /* 0x000fe40002000000 */
[----:B------:R-:W-:Y:S02]  /*7960*/  CS2R R90, SRZ ;  /* 0x00000000005a7805 */ /* 0x000fe4000001ff00 */
[----:B------:R-:W-:Y:S02]  /*7970*/  LEA R116, R45, UR52, 0x3 ;  /* 0x000000342d747c11 */ /* 0x000fe4000f8e18ff */
[----:B------:R-:W-:Y:S02]  /*7980*/  CS2R R88, SRZ ;  /* 0x0000000000587805 */ /* 0x000fe4000001ff00 */
[----:B------:R-:W-:Y:S02]  /*7990*/  @P0 SEL R0, R5, R0, !P3 ;  /* 0x0000000005000207 */ /* 0x000fe40005800000 */
[----:B------:R-:W-:Y:S02]  /*79a0*/  CS2R R86, SRZ ;  /* 0x0000000000567805 */ /* 0x000fe4000001ff00 */
[----:B------:R-:W-:Y:S02]  /*79b0*/  PLOP3.LUT P2, PT, PT, PT, UP1, 0x80, 0x8 ;  /* 0x000000000008781c */ /* 0x000fe40003f4f018 */
[----:B------:R-:W-:Y:S02]  /*79c0*/  CS2R R84, SRZ ;  /* 0x0000000000547805 */ /* 0x000fe4000001ff00 */
[----:B------:R-:W-:Y:S02]  /*79d0*/  @P1 LOP3.LUT R0, R0, 0x1, RZ, 0xc0, !PT ;  /* 0x0000000100001812 */ /* 0x000fe400078ec0ff */
[----:B------:R-:W-:Y:S02]  /*79e0*/  SEL R4, RZ, 0xffffffff, P4 ;  /* 0xffffffffff047807 */ /* 0x000fe40002000000 */
[----:B------:R-:W-:Y:S02]  /*79f0*/  ISETP.NE.U32.OR P6, PT, R0, 0x1, !P1 ;  /* 0x000000010000780c */ /* 0x000fe40004fc5470 */
[----:B------:R-:W-:Y:S02]  /*7a00*/  LEA R0, R105, UR52, 0x3 ;  /* 0x0000003469007c11 */ /* 0x000fe4000f8e18ff */
[----:B------:R-:W-:Y:S02]  /*7a10*/  P2R R2, PR, RZ, 0x40 ;  /* 0x00000040ff027803 */ /* 0x000fe40000000000 */
[----:B------:R-:W-:Y:S04]  /*7a20*/  @P2 SEL R4, R5, R4, !P3 ;  /* 0x0000000405042207 */ /* 0x000fe80005800000 */
[----:B------:R-:W-:Y:S03]  /*7a30*/  LOP3.LUT R4, R4, 0x1, RZ, 0xc0, !PT ;  /* 0x0000000104047812 */ /* 0x000fe600078ec0ff */
[----:B------:R-:W-:Y:S02]  /*7a40*/  @P6 SHF.L.U32 R3, R104, 0x1f, RZ ;  /* 0x0000001f68036819 */ /* 0x000fe400000006ff */
[----:B------:R-:W-:Y:S02]  /*7a50*/  ISETP.NE.U32.AND P5, PT, R4, 0x1, PT ;  /* 0x000000010400780c */ /* 0x000fe40003fa5070 */
[----:B------:R1:W3:Y:S02]  /*7a60*/  @P6 SYNCS.PHASECHK.TRANS64.TRYWAIT P1, [R0+URZ+0x220], R3 ;  /* 0x00022003000065a7 */ /* 0x0002e400080211ff */
[----:B------:R-:W-:Y:S02]  /*7a70*/  P2R R118, PR, RZ, 0x20 ;  /* 0x00000020ff767803 */ /* 0x000fe40000000000 */
[----:B-1----:R-:W-:Y:S04]  /*7a80*/  SHF.L.U32 R3, R107, 0x1f, RZ ;  /* 0x0000001f6b037819 */ /* 0x002fe800000006ff */
[----:B------:R1:W4:Y:S01]  /*7a90*/  SYNCS.PHASECHK.TRANS64.TRYWAIT P0, [R116+URZ+0x260], R3 ;  /* 0x00026003740075a7 */ /* 0x00032200080011ff */
[----:B---3--:R-:W-:Y:S01]  /*7aa0*/  @P6 SEL R117, RZ, 0x1, !P1 ;  /* 0x00000001ff756807 */ /* 0x008fe20004800000 */
[----:B-1----:R-:W-:Y:S06]  /*7ab0*/  @!P6 BRA `(.L_x_117) ;  /* 0x000000000080e947 */ /* 0x002fec0003800000 */
[----:B------:R-:W-:Y:S01]  /*7ac0*/  @P5 IMAD R7, R105, 0x1000, R108 ;  /* 0x0000100069075824 */ /* 0x000fe200078e026c */
[----:B------:R-:W1:Y:S01]  /*7ad0*/  S2R R4, SR_CgaCtaId ;  /* 0x0000000000047919 */ /* 0x000e620000008800 */
[----:B------:R-:W-:Y:S01]  /*7ae0*/  ISETP.NE.AND P1, PT, R117, RZ, PT ;  /* 0x000000ff7500720c */ /* 0x000fe20003f25270 */
[----:B------:R-:W-:Y:S01]  /*7af0*/  BSSY B0, `(.L_x_118) ;  /* 0x000000b000007945 */ /* 0x000fe20003800000 */
[----:B------:R-:W-:Y:S01]  /*7b00*/  @P5 VIADD R6, R7, UR52 ;  /* 0x0000003407065c36 */ /* 0x000fe20008000000 */
[----:B------:R-:W-:Y:S02]  /*7b10*/  CS2R R86, SRZ ;  /* 0x0000000000567805 */ /* 0x000fe4000001ff00 */
[----:B------:R-:W-:Y:S02]  /*7b20*/  CS2R R84, SRZ ;  /* 0x0000000000547805 */ /* 0x000fe4000001ff00 */
[----:B------:R-:W-:Y:S01]  /*7b30*/  CS2R R90, SRZ ;  /* 0x00000000005a7805 */ /* 0x000fe2000001ff00 */
[----:B------:R-:W-:Y:S01]  /*7b40*/  @P5 IMAD R6, R109, -0x10, R6 ;  /* 0xfffffff06d065824 */ /* 0x000fe200078e0206 */
[----:B------:R-:W-:Y:S04]  /*7b50*/  CS2R R88, SRZ ;  /* 0x0000000000587805 */ /* 0x000fe8000001ff00 */
[----:B------:R-:W-:Y:S05]  /*7b60*/  @P1 BRA `(.L_x_119) ;  /* 0x00000000000c1947 */ /* 0x000fea0003800000 */
[----:B------:R-:W-:Y:S04]  /*7b70*/  SHF.L.U32 R5, R104, 0x1f, RZ ;  /* 0x0000001f68057819 */ /* 0x000fe800000006ff */
[----:B------:R-:W3:Y:S02]  /*7b80*/  SYNCS.PHASECHK.TRANS64.TRYWAIT P1, [R0+URZ+0x220], R5 ;  /* 0x00022005000075a7 */ /* 0x000ee400080211ff */
[----:B---3--:R-:W-:Y:S05]  /*7b90*/  @!P1 BRA `(.L_x_120) ;  /* 0x0000002c00549947 */ /* 0x008fea0003800000 */
.L_x_119:
[----:B------:R-:W-:Y:S05]  /*7ba0*/  BSYNC B0 ;  /* 0x0000000000007941 */ /* 0x000fea0003800000 */
.L_x_118:
[----:B------:R-:W-:Y:S01]  /*7bb0*/  ISETP.NE.AND P1, PT, R118, RZ, PT ;  /* 0x000000ff7600720c */ /* 0x000fe20003f25270 */
[----:B---3--:R-:W-:Y:S02]  /*7bc0*/  VIADD R0, R0, 0x230 ;  /* 0x0000023000007836 */ /* 0x008fe40000000000 */
[----:B------:R-:W-:Y:S03]  /*7bd0*/  VIADD R105, R105, 0x1 ;  /* 0x0000000169697836 */ /* 0x000fe60000000000 */
[----:B-1----:R-:W-:Y:S07]  /*7be0*/  PRMT R0, R4, 0x654, R0 ;  /* 0x0000065404007816 */ /* 0x002fee0000000000 */
[----:B------:R1:W3:Y:S04]  /*7bf0*/  @P1 LDS.128 R84, [R7+UR52+0x400] ;  /* 0x0004003407541984 */ /* 0x0002e80008000c00 */
[----:B------:R1:W1:Y:S01]  /*7c00*/  @P1 LDS.128 R88, [R6+0x410] ;  /* 0x0004100006581984 */ /* 0x0002620000000c00 */
[C---:B------:R-:W-:Y:S01]  /*7c10*/  ISETP.NE.AND P1, PT, R105.reuse, 0x2, PT ;  /* 0x000000026900780c */ /* 0x040fe20003f25270 */
[----:B------:R-:W-:Y:S01]  /*7c20*/  @!PT LDS RZ, [RZ] ;  /* 0x00000000fffff984 */ /* 0x000fe20000000800 */
[----:B------:R-:W-:Y:S01]  /*7c30*/  @!PT LDS RZ, [RZ] ;  /* 0x00000000fffff984 */ /* 0x000fe20000000800 */
[----:B------:R-:W-:Y:S01]  /*7c40*/  @!PT LDS RZ, [RZ] ;  /* 0x00000000fffff984 */ /* 0x000fe20000000800 */
[----:B------:R-:W-:Y:S01]  /*7c50*/  @!PT LDS RZ, [RZ] ;  /* 0x00000000fffff984 */ /* 0x000fe20000000800 */
[----:B------:R5:W-:Y:S06]  /*7c60*/  MEMBAR.ALL.CTA ;  /* 0x0000000000007992 */ /* 0x000bec0000008000 */
[----:B-----5:R-:W5:Y:S01]  /*7c70*/  FENCE.VIEW.ASYNC.S ;  /* 0x00000000000073c6 */ /* 0x020f620000000000 */
[----:B------:R-:W-:Y:S01]  /*7c80*/  SEL R105, R105, RZ, P1 ;  /* 0x000000ff69697207 */ /* 0x000fe20000800000 */
[----:B-----5:R5:W-:Y:S02]  /*7c90*/  SYNCS.ARRIVE.TRANS64.RED.A1T0 RZ, [R0+URZ], RZ ;  /* 0x000000ff00ff79a7 */ /* 0x020be400081004ff */
[----:B-----5:R-:W-:Y:S04]  /*7ca0*/  SEL R0, RZ, 0x1, P1 ;  /* 0x00000001ff007807 */ /* 0x020fe80000800000 */
[----:B---3--:R-:W-:Y:S02]  /*7cb0*/  LOP3.LUT R104, R104, R0, RZ, 0x3c, !PT ;  /* 0x0000000068687212 */ /* 0x008fe400078e3cff */
.L_x_117:
[----:B------:R-:W-:Y:S05]  /*7cc0*/  BSYNC B1 ;  /* 0x0000000000017941 */ /* 0x000fea0003800000 */
.L_x_116:
[----:B------:R-:W-:Y:S04]  /*7cd0*/  SHF.R.U32.HI R0, RZ, 0x15, R48 ;  /* 0x00000015ff007819 */ /* 0x000fe80000011630 */
[----:B------:R-:W-:Y:S01]  /*7ce0*/  LOP3.LUT P1, RZ, R0, 0x3, R111, 0x48, !PT ;  /* 0x0000000300ff7812 */ /* 0x000fe2000782486f */
[----:B------:R-:W-:Y:S01]  /*7cf0*/  @!UPT UIADD3 URZ, UPT, UPT, URZ, URZ, URZ ;  /* 0x000000fffffff290 */ /* 0x000fe2000fffe0ff */
[----:B----4-:R-:W-:Y:S11]  /*7d00*/  @P0 BRA `(.L_x_121) ;  /* 0x0000000000080947 */ /* 0x010ff60003800000 */
[----:B------:R-:W3:Y:S02]  /*7d10*/  SYNCS.PHASECHK.TRANS64.TRYWAIT P0, [R116+URZ+0x260], R3 ;  /* 0x00026003740075a7 */ /* 0x000ee400080011ff */
[----:B---3--:R-:W-:Y:S05]  /*7d20*/  @!P0 BRA `(.L_x_122) ;  /* 0x0000002c00048947 */ /* 0x008fea0003800000 */
.L_x_121:
[----:B------:R-:W-:Y:S04]  /*7d30*/  BSSY.RECONVERGENT B6, `(.L_x_123) ;  /* 0x0000012000067945 */ /* 0x000fe80003800200 */
[----:B------:R-:W-:Y:S05]  /*7d40*/  @!P1 BRA `(.L_x_124) ;  /* 0x0000000000409947 */ /* 0x000fea0003800000 */
[----:B------:R-:W4:Y:S01]  /*7d50*/  LDCU.64 UR8, c[0x4][0x70] ;  /* 0x01000e00ff0877ac */ /* 0x000f220008000a00 */
[----:B------:R-:W-:Y:S01]  /*7d60*/  MOV R15, 0x0 ;  /* 0x00000000000f7802 */ /* 0x000fe20000000f00 */
[----:B------:R-:W-:Y:S02]  /*7d70*/  HFMA2 R12, -RZ, RZ, 0, 5.9604644775390625e-08 ;  /* 0x00000001ff0c7431 */ /* 0x000fe400000001ff */
[----:B------:R-:W-:Y:S02]  /*7d80*/  IMAD.MOV.U32 R8, RZ, RZ, 0x192 ;  /* 0x00000192ff087424 */ /* 0x000fe400078e00ff */
[----:B------:R-:W-:Y:S01]  /*7d90*/  IMAD.MOV.U32 R13, RZ, RZ, RZ ;  /* 0x000000ffff0d7224 */ /* 0x000fe200078e00ff */
[----:B------:R-:W1:Y:S01]  /*7da0*/  LDCU.64 UR6, c[0x4][0x78] ;  /* 0x01000f00ff0677ac */ /* 0x000e620008000a00 */
[----:B------:R-:W2:Y:S01]  /*7db0*/  LDC.64 R14, c[0x4][R15] ;  /* 0x010000000f0e7b82 */ /* 0x000ea20000000a00 */
[----:B------:R-:W5:Y:S01]  /*7dc0*/  LDCU.64 UR4, c[0x4][0x10] ;  /* 0x01000200ff0477ac */ /* 0x000f620008000a00 */
[----:B----4-:R-:W-:Y:S01]  /*7dd0*/  MOV R5, UR9 ;  /* 0x0000000900057c02 */ /* 0x010fe20008000f00 */
[----:B------:R-:W-:Y:S01]  /*7de0*/  IMAD.U32 R4, RZ, RZ, UR8 ;  /* 0x00000008ff047e24 */ /* 0x000fe2000f8e00ff */
[----:B-1----:R-:W-:Y:S01]  /*7df0*/  MOV R7, UR7 ;  /* 0x0000000700077c02 */ /* 0x002fe20008000f00 */
[----:B------:R-:W-:Y:S01]  /*7e00*/  IMAD.U32 R6, RZ, RZ, UR6 ;  /* 0x00000006ff067e24 */ /* 0x000fe2000f8e00ff */
[----:B-----5:R-:W-:Y:S01]  /*7e10*/  MOV R11, UR5 ;  /* 0x00000005000b7c02 */ /* 0x020fe20008000f00 */
[----:B------:R-:W-:Y:S02]  /*7e20*/  IMAD.U32 R10, RZ, RZ, UR4 ;  /* 0x00000004ff0a7e24 */ /* 0x000fe4000f8e00ff */
[----:B------:R-:W-:Y:S07]  /*7e30*/  LEPC R20, `(.L_x_124) ;  /* 0x000000001014794e */ /* 0x000fee0000000000 */
[----:B--23--:R-:W-:Y:S05]  /*7e40*/  CALL.ABS.NOINC R14 ;  /* 0x000000000e007343 */ /* 0x00cfea0003c00000 */
.L_x_124:
[----:B------:R-:W-:Y:S05]  /*7e50*/  BSYNC.RECONVERGENT B6 ;  /* 0x0000000000067941 */ /* 0x000fea0003800200 */
.L_x_123:
[-C--:B------:R-:W-:Y:S01]  /*7e60*/  F2FP.F16.E4M3.UNPACK_B R0, R84.reuse ;  /* 0x00000054ff00723e */ /* 0x080fe200020006ff */
[----:B------:R-:W-:Y:S05]  /*7e70*/  WARPSYNC.ALL ;  /* 0x0000000000007948 */ /* 0x000fea0003800000 */
[----:B------:R-:W-:Y:S01]  /*7e80*/  R2UR UR4, R48 ;  /* 0x00000000300472ca */ /* 0x000fe200000e0000 */
[--C-:B------:R-:W-:Y:S01]  /*7e90*/  HADD2.F32 R50, -RZ, R0.reuse.H0_H0 ;  /* 0x20000000ff327230 */ /* 0x100fe20000004100 */
[----:B------:R-:W-:Y:S01]  /*7ea0*/  ISETP.NE.AND P6, PT, R2, RZ, PT ;  /* 0x000000ff0200720c */ /* 0x000fe20003fc5270 */
[----:B------:R-:W-:Y:S01]  /*7eb0*/  HADD2.F32 R51, -RZ, R0.H1_H1 ;  /* 0x30000000ff337230 */ /* 0x000fe20000004100 */
[-C--:B------:R-:W-:Y:S01]  /*7ec0*/  F2FP.F16.E4M3.UNPACK_B R0, R85.reuse.H1 ;  /* 0x00000055ff00723e */ /* 0x080fe200030006ff */
[----:B------:R-:W-:Y:S01]  /*7ed0*/  BSSY.RECONVERGENT B0, `(.L_x_125) ;  /* 0x0000099000007945 */ /* 0x000fe20003800200 */
[----:B------:R-:W-:Y:S02]  /*7ee0*/  F2FP.F16.E4M3.UNPACK_B R2, R85 ;  /* 0x00000055ff02723e */ /* 0x000fe400020006ff */
[----:B---3--:R-:W-:Y:S01]  /*7ef0*/  F2FP.F16.E4M3.UNPACK_B R3, R84.H1 ;  /* 0x00000054ff03723e */ /* 0x008fe200030006ff */
[--C-:B------:R-:W-:Y:S01]  /*7f00*/  HADD2.F32 R56, -RZ, R0.reuse.H0_H0 ;  /* 0x20000000ff387230 */ /* 0x100fe20000004100 */
[----:B------:R-:W-:Y:S01]  /*7f10*/  ISETP.NE.AND P0, PT, R110, RZ, PT ;  /* 0x000000ff6e00720c */ /* 0x000fe20003f05270 */
[----:B------:R-:W-:Y:S01]  /*7f20*/  HADD2.F32 R57, -RZ, R0.H1_H1 ;  /* 0x30000000ff397230 */ /* 0x000fe20000004100 */
[----:B------:R-:W-:Y:S01]  /*7f30*/  F2FP.F16.E4M3.UNPACK_B R0, R86 ;  /* 0x00000056ff00723e */ /* 0x000fe200020006ff */
[----:B-1----:R-:W-:Y:S01]  /*7f40*/  LDTM.16dp32bit_t0_t15.x32 R4, tmem[UR4] ;  /* 0x00000004000479ee */ /* 0x002fe20008a80000 */
[----:B------:R-:W2:Y:S01]  /*7f50*/  LDTM.16dp32bit_t16_t31.x32 R4, tmem[UR4+0x20] ;  /* 0x00002004000479ee */ /* 0x000ea20008aa0000 */
[--C-:B------:R-:W-:Y:S02]  /*7f60*/  HADD2.F32 R54, -RZ, R2.reuse.H0_H0 ;  /* 0x20000002ff367230 */ /* 0x100fe40000004100 */
[----:B------:R-:W-:Y:S01]  /*7f70*/  HADD2.F32 R55, -RZ, R2.H1_H1 ;  /* 0x30000002ff377230 */ /* 0x000fe20000004100 */
[-C--:B------:R-:W-:Y:S01]  /*7f80*/  F2FP.F16.E4M3.UNPACK_B R2, R87.reuse ;  /* 0x00000057ff02723e */ /* 0x080fe200020006ff */
[--C-:B------:R-:W-:Y:S02]  /*7f90*/  HADD2.F32 R58, -RZ, R0.reuse.H0_H0 ;  /* 0x20000000ff3a7230 */ /* 0x100fe40000004100 */
[----:B------:R-:W-:Y:S01]  /*7fa0*/  HADD2.F32 R59, -RZ, R0.H1_H1 ;  /* 0x30000000ff3b7230 */ /* 0x000fe20000004100 */
[----:B------:R-:W-:Y:S01]  /*7fb0*/  F2FP.F16.E4M3.UNPACK_B R0, R87.H1 ;  /* 0x00000057ff00723e */ /* 0x000fe200030006ff */
[--C-:B------:R-:W-:Y:S02]  /*7fc0*/  HADD2.F32 R62, -RZ, R2.reuse.H0_H0 ;  /* 0x20000002ff3e7230 */ /* 0x100fe40000004100 */
[----:B------:R-:W-:Y:S01]  /*7fd0*/  HADD2.F32 R63, -RZ, R2.H1_H1 ;  /* 0x30000002ff3f7230 */ /* 0x000fe20000004100 */
[----:B------:R-:W-:Y:S01]  /*7fe0*/  F2FP.F16.E4M3.UNPACK_B R2, R88 ;  /* 0x00000058ff02723e */ /* 0x000fe200020006ff */
[--C-:B------:R-:W-:Y:S02]  /*7ff0*/  HADD2.F32 R64, -RZ, R0.reuse.H0_H0 ;  /* 0x20000000ff407230 */ /* 0x100fe40000004100 */
[----:B------:R-:W-:Y:S01]  /*8000*/  HADD2.F32 R65, -RZ, R0.H1_H1 ;  /* 0x30000000ff417230 */ /* 0x000fe20000004100 */
[----:B------:R-:W-:Y:S01]  /*8010*/  F2FP.F16.E4M3.UNPACK_B R0, R89 ;  /* 0x00000059ff00723e */ /* 0x000fe200020006ff */
[--C-:B------:R-:W-:Y:S02]  /*8020*/  HADD2.F32 R52, -RZ, R3.reuse.H0_H0 ;  /* 0x20000003ff347230 */ /* 0x100fe40000004100 */
[----:B------:R-:W-:Y:S01]  /*8030*/  HADD2.F32 R53, -RZ, R3.H1_H1 ;  /* 0x30000003ff357230 */ /* 0x000fe20000004100 */
[----:B------:R-:W-:Y:S01]  /*8040*/  F2FP.F16.E4M3.UNPACK_B R3, R86.H1 ;  /* 0x00000056ff03723e */ /* 0x000fe200030006ff */
[--C-:B------:R-:W-:Y:S02]  /*8050*/  HADD2.F32 R70, -RZ, R0.reuse.H0_H0 ;  /* 0x20000000ff467230 */ /* 0x100fe40000004100 */
[----:B------:R-:W-:Y:S01]  /*8060*/  HADD2.F32 R71, -RZ, R0.H1_H1 ;  /* 0x30000000ff477230 */ /* 0x000fe20000004100 */
[----:B------:R-:W-:Y:S01]  /*8070*/  F2FP.F16.E4M3.UNPACK_B R0, R90 ;  /* 0x0000005aff00723e */ /* 0x000fe200020006ff */
[--C-:B------:R-:W-:Y:S02]  /*8080*/  HADD2.F32 R66, -RZ, R2.reuse.H0_H0 ;  /* 0x20000002ff427230 */ /* 0x100fe40000004100 */
[C---:B--2---:R-:W-:Y:S01]  /*8090*/  FMUL R7, R47.reuse, R7 ;  /* 0x000000072f077220 */ /* 0x044fe20000400000 */
[----:B------:R-:W-:Y:S01]  /*80a0*/  HADD2.F32 R67, -RZ, R2.H1_H1 ;  /* 0x30000002ff437230 */ /* 0x000fe20000004100 */
[----:B------:R-:W-:Y:S01]  /*80b0*/  F2FP.F16.E4M3.UNPACK_B R2, R89.H1 ;  /* 0x00000059ff02723e */ /* 0x000fe200030006ff */
[--C-:B------:R-:W-:Y:S02]  /*80c0*/  HADD2.F32 R60, -RZ, R3.reuse.H0_H0 ;  /* 0x20000003ff3c7230 */ /* 0x100fe40000004100 */
[C---:B------:R-:W-:Y:S01]  /*80d0*/  FMUL R11, R47.reuse, R11 ;  /* 0x0000000b2f0b7220 */ /* 0x040fe20000400000 */
        /* <DEDUP_REMOVED lines=9> */
[----:B------:R-:W-:Y:S01]  /*8170*/  F2FP.F16.E4M3.UNPACK_B R2, R91 ;  /* 0x0000005bff02723e */ /* 0x000fe200020006ff */
[--C-:B------:R-:W-:Y:S02]  /*8180*/  HADD2.F32 R68, -RZ, R3.reuse.H0_H0 ;  /* 0x20000003ff447230 */ /* 0x100fe40000004100 */
[C---:B------:R-:W-:Y:S01]  /*8190*/  FMUL R23, R47.reuse, R23 ;  /* 0x000000172f177220 */ /* 0x040fe20000400000 */
[----:B------:R-:W-:Y:S01]  /*81a0*/  HADD2.F32 R69, -RZ, R3.H1_H1 ;  /* 0x30000003ff457230 */ /* 0x000fe20000004100 */
[----:B------:R-:W-:Y:S01]  /*81b0*/  F2FP.F16.E4M3.UNPACK_B R3, R90.H1 ;  /* 0x0000005aff03723e */ /* 0x000fe200030006ff */
[--C-:B------:R-:W-:Y:S02]  /*81c0*/  HADD2.F32 R80, -RZ, R0.reuse.H0_H0 ;  /* 0x20000000ff507230 */ /* 0x100fe40000004100 */
[C---:B------:R-:W-:Y:S01]  /*81d0*/  FMUL R27, R47.reuse, R27 ;  /* 0x0000001b2f1b7220 */ /* 0x040fe20000400000 */
[----:B------:R-:W-:Y:S02]  /*81e0*/  HADD2.F32 R81, -RZ, R0.H1_H1 ;  /* 0x30000000ff517230 */ /* 0x000fe40000004100 */
[C---:B------:R-:W-:Y:S01]  /*81f0*/  FMUL R0, R47.reuse, R4 ;  /* 0x000000042f007220 */ /* 0x040fe20000400000 */
[--C-:B------:R-:W-:Y:S02]  /*8200*/  HADD2.F32 R78, -RZ, R2.reuse.H0_H0 ;  /* 0x20000002ff4e7230 */ /* 0x100fe40000004100 */
[----:B------:R-:W-:Y:S01]  /*8210*/  FMUL R4, R47, R8 ;  /* 0x000000082f047220 */ /* 0x000fe20000400000 */
[----:B------:R-:W-:Y:S02]  /*8220*/  HADD2.F32 R79, -RZ, R2.H1_H1 ;  /* 0x30000002ff4f7230 */ /* 0x000fe40000004100 */
[----:B------:R-:W-:Y:S01]  /*8230*/  FFMA R0, R49, R50, R0 ;  /* 0x0000003231007223 */ /* 0x000fe20000000000 */
[--C-:B------:R-:W-:Y:S02]  /*8240*/  HADD2.F32 R77, -RZ, R3.reuse.H1_H1 ;  /* 0x30000003ff4d7230 */ /* 0x100fe40000004100 */
[C---:B------:R-:W-:Y:S01]  /*8250*/  FMUL R2, R47.reuse, R5 ;  /* 0x000000052f027220 */ /* 0x040fe20000400000 */
[----:B------:R-:W-:Y:S02]  /*8260*/  HADD2.F32 R76, -RZ, R3.H0_H0 ;  /* 0x20000003ff4c7230 */ /* 0x000fe40000004100 */
[C---:B------:R-:W-:Y:S01]  /*8270*/  FMUL R3, R47.reuse, R6 ;  /* 0x000000062f037220 */ /* 0x040fe20000400000 */
[----:B------:R-:W-:Y:S01]  /*8280*/  FMUL R5, R47, R9 ;  /* 0x000000092f057220 */ /* 0x000fe20000400000 */
[----:B------:R-:W-:Y:S01]  /*8290*/  FFMA R2, R49, R51, R2 ;  /* 0x0000003331027223 */ /* 0x000fe20000000002 */
[----:B------:R-:W-:Y:S01]  /*82a0*/  FMUL R8, R47, R12 ;  /* 0x0000000c2f087220 */ /* 0x000fe20000400000 */
[C---:B------:R-:W-:Y:S01]  /*82b0*/  FFMA R3, R49.reuse, R52, R3 ;  /* 0x0000003431037223 */ /* 0x040fe20000000003 */
[C---:B------:R-:W-:Y:S01]  /*82c0*/  FFMA R7, R49.reuse, R53, R7 ;  /* 0x0000003531077223 */ /* 0x040fe20000000007 */
[C---:B------:R-:W-:Y:S01]  /*82d0*/  FFMA R4, R49.reuse, R54, R4 ;  /* 0x0000003631047223 */ /* 0x040fe20000000004 */
[----:B------:R-:W-:Y:S01]  /*82e0*/  FFMA R5, R49, R55, R5 ;  /* 0x0000003731057223 */ /* 0x000fe20000000005 */
[C---:B------:R-:W-:Y:S01]  /*82f0*/  FMUL R9, R47.reuse, R13 ;  /* 0x0000000d2f097220 */ /* 0x040fe20000400000 */
[----:B------:R-:W-:Y:S01]  /*8300*/  FMUL R12, R47, R16 ;  /* 0x000000102f0c7220 */ /* 0x000fe20000400000 */
[----:B------:R-:W-:Y:S01]  /*8310*/  F2FP.SATFINITE.E4M3.F32.PACK_AB_MERGE_C R3, R7, R3, RZ ;  /* 0x000000030703723e */ /* 0x000fe200048070ff */
[C---:B------:R-:W-:Y:S01]  /*8320*/  FMUL R13, R47.reuse, R17 ;  /* 0x000000112f0d7220 */ /* 0x040fe20000400000 */
[C---:B------:R-:W-:Y:S01]  /*8330*/  FMUL R16, R47.reuse, R20 ;  /* 0x000000142f107220 */ /* 0x040fe20000400000 */
[C---:B------:R-:W-:Y:S01]  /*8340*/  FMUL R17, R47.reuse, R21 ;  /* 0x000000152f117220 */ /* 0x040fe20000400000 */
[----:B------:R-:W-:Y:S01]  /*8350*/  F2FP.SATFINITE.E4M3.F32.PACK_AB_MERGE_C R52, R2, R0, R3 ;  /* 0x000000000234723e */ /* 0x000fe20004807003 */
[----:B------:R-:W-:Y:S01]  /*8360*/  FMUL R20, R47, R24 ;  /* 0x000000182f147220 */ /* 0x000fe20000400000 */
[----:B------:R-:W-:Y:S01]  /*8370*/  SHF.L.U32 R0, R113, 0x4, RZ ;  /* 0x0000000471007819 */ /* 0x000fe200000006ff */
[C---:B------:R-:W-:Y:S01]  /*8380*/  FMUL R21, R47.reuse, R25 ;  /* 0x000000192f157220 */ /* 0x040fe20000400000 */
[C---:B------:R-:W-:Y:S01]  /*8390*/  FMUL R24, R47.reuse, R28 ;  /* 0x0000001c2f187220 */ /* 0x040fe20000400000 */
[C---:B------:R-:W-:Y:S01]  /*83a0*/  FMUL R25, R47.reuse, R29 ;  /* 0x0000001d2f197220 */ /* 0x040fe20000400000 */
[C---:B------:R-:W-:Y:S01]  /*83b0*/  FMUL R28, R47.reuse, R32 ;  /* 0x000000202f1c7220 */ /* 0x040fe20000400000 */
[----:B------:R-:W-:Y:S01]  /*83c0*/  FMUL R29, R47, R33 ;  /* 0x000000212f1d7220 */ /* 0x000fe20000400000 */
[----:B------:R-:W-:Y:S01]  /*83d0*/  LEA R2, R105, UR52, 0x3 ;  /* 0x0000003469027c11 */ /* 0x000fe2000f8e18ff */
[C---:B------:R-:W-:Y:S01]  /*83e0*/  FMUL R6, R47.reuse, R10 ;  /* 0x0000000a2f067220 */ /* 0x040fe20000400000 */
[C---:B------:R-:W-:Y:S01]  /*83f0*/  FMUL R10, R47.reuse, R14 ;  /* 0x0000000e2f0a7220 */ /* 0x040fe20000400000 */
[----:B------:R-:W-:Y:S01]  /*8400*/  @P6 SHF.L.U32 R3, R104, 0x1f, RZ ;  /* 0x0000001f68036819 */ /* 0x000fe200000006ff */
[----:B------:R-:W-:Y:S01]  /*8410*/  FMUL R14, R47, R18 ;  /* 0x000000122f0e7220 */ /* 0x000fe20000400000 */
[C---:B------:R-:W-:Y:S01]  /*8420*/  FFMA R6, R49.reuse, R56, R6 ;  /* 0x0000003831067223 */ /* 0x040fe20000000006 */
[C---:B------:R-:W-:Y:S01]  /*8430*/  FFMA R11, R49.reuse, R57, R11 ;  /* 0x00000039310b7223 */ /* 0x040fe2000000000b */
[C---:B------:R-:W-:Y:S01]  /*8440*/  FFMA R8, R49.reuse, R58, R8 ;  /* 0x0000003a31087223 */ /* 0x040fe20000000008 */
[C---:B------:R-:W-:Y:S01]  /*8450*/  FFMA R9, R49.reuse, R59, R9 ;  /* 0x0000003b31097223 */ /* 0x040fe20000000009 */
[C---:B------:R-:W-:Y:S01]  /*8460*/  FFMA R10, R49.reuse, R60, R10 ;  /* 0x0000003c310a7223 */ /* 0x040fe2000000000a */
[----:B------:R-:W-:Y:S01]  /*8470*/  FFMA R15, R49, R61, R15 ;  /* 0x0000003d310f7223 */ /* 0x000fe2000000000f */
[----:B------:R-:W-:Y:S01]  /*8480*/  F2FP.SATFINITE.E4M3.F32.PACK_AB_MERGE_C R6, R11, R6, RZ ;  /* 0x000000060b06723e */ /* 0x000fe200048070ff */
[C---:B------:R-:W-:Y:S01]  /*8490*/  FFMA R12, R49.reuse, R62, R12 ;  /* 0x0000003e310c7223 */ /* 0x040fe2000000000c */
[C---:B------:R-:W-:Y:S01]  /*84a0*/  FFMA R13, R49.reuse, R63, R13 ;  /* 0x0000003f310d7223 */ /* 0x040fe2000000000d */
[----:B------:R-:W-:Y:S01]  /*84b0*/  FFMA R14, R49, R64, R14 ;  /* 0x00000040310e7223 */ /* 0x000fe2000000000e */
[----:B------:R-:W-:Y:S01]  /*84c0*/  F2FP.SATFINITE.E4M3.F32.PACK_AB_MERGE_C R10, R15, R10, RZ ;  /* 0x0000000a0f0a723e */ /* 0x000fe200048070ff */
[----:B------:R-:W-:Y:S01]  /*84d0*/  FMUL R18, R47, R22 ;  /* 0x000000162f127220 */ /* 0x000fe20000400000 */
[C---:B------:R-:W-:Y:S01]  /*84e0*/  FFMA R19, R49.reuse, R65, R19 ;  /* 0x0000004131137223 */ /* 0x040fe20000000013 */
[C---:B------:R-:W-:Y:S01]  /*84f0*/  FFMA R16, R49.reuse, R66, R16 ;  /* 0x0000004231107223 */ /* 0x040fe20000000010 */
[C---:B------:R-:W-:Y:S01]  /*8500*/  FFMA R17, R49.reuse, R67, R17 ;  /* 0x0000004331117223 */ /* 0x040fe20000000011 */
[----:B------:R-:W-:Y:S01]  /*8510*/  FFMA R18, R49, R68, R18 ;  /* 0x0000004431127223 */ /* 0x000fe20000000012 */
[----:B------:R-:W-:Y:S01]  /*8520*/  FMUL R22, R47, R26 ;  /* 0x0000001a2f167220 */ /* 0x000fe20000400000 */
[C---:B------:R-:W-:Y:S01]  /*8530*/  FFMA R23, R49.reuse, R69, R23 ;  /* 0x0000004531177223 */ /* 0x040fe20000000017 */
[C---:B------:R-:W-:Y:S01]  /*8540*/  FFMA R20, R49.reuse, R70, R20 ;  /* 0x0000004631147223 */ /* 0x040fe20000000014 */
[C---:B------:R-:W-:Y:S01]  /*8550*/  FFMA R21, R49.reuse, R71, R21 ;  /* 0x0000004731157223 */ /* 0x040fe20000000015 */
[----:B------:R-:W-:Y:S01]  /*8560*/  FFMA R22, R49, R72, R22 ;  /* 0x0000004831167223 */ /* 0x000fe20000000016 */
[----:B------:R-:W-:Y:S01]  /*8570*/  FMUL R26, R47, R30 ;  /* 0x0000001e2f1a7220 */ /* 0x000fe20000400000 */
[----:B------:R-:W-:Y:S01]  /*8580*/  FFMA R27, R49, R73, R27 ;  /* 0x00000049311b7223 */ /* 0x000fe2000000001b */
[----:B------:R-:W-:Y:S01]  /*8590*/  FMUL R31, R47, R31 ;  /* 0x0000001f2f1f7220 */ /* 0x000fe20000400000 */
[C---:B------:R-:W-:Y:S01]  /*85a0*/  FFMA R24, R49.reuse, R74, R24 ;  /* 0x0000004a31187223 */ /* 0x040fe20000000018 */
[C---:B------:R-:W-:Y:S01]  /*85b0*/  FFMA R25, R49.reuse, R75, R25 ;  /* 0x0000004b31197223 */ /* 0x040fe20000000019 */
[----:B------:R-:W-:Y:S01]  /*85c0*/  FFMA R26, R49, R76, R26 ;  /* 0x0000004c311a7223 */ /* 0x000fe2000000001a */
[----:B------:R-:W-:Y:S01]  /*85d0*/  FMUL R30, R47, R34 ;  /* 0x000000222f1e7220 */ /* 0x000fe20000400000 */
[----:B------:R-:W-:Y:S01]  /*85e0*/  FFMA R31, R49, R77, R31 ;  /* 0x0000004d311f7223 */ /* 0x000fe2000000001f */
[----:B------:R-:W-:Y:S01]  /*85f0*/  FMUL R35, R47, R35 ;  /* 0x000000232f237220 */ /* 0x000fe20000400000 */
[----:B------:R-:W-:Y:S01]  /*8600*/  F2FP.SATFINITE.E4M3.F32.PACK_AB_MERGE_C R14, R19, R14, RZ ;  /* 0x0000000e130e723e */ /* 0x000fe200048070ff */
[C---:B------:R-:W-:Y:S01]  /*8610*/  FFMA R28, R49.reuse, R78, R28 ;  /* 0x0000004e311c7223 */ /* 0x040fe2000000001c */
[C---:B------:R-:W-:Y:S01]  /*8620*/  FFMA R29, R49.reuse, R79, R29 ;  /* 0x0000004f311d7223 */ /* 0x040fe2000000001d */
[----:B------:R-:W-:Y:S01]  /*8630*/  FFMA R30, R49, R80, R30 ;  /* 0x00000050311e7223 */ /* 0x000fe2000000001e */
[----:B------:R-:W-:Y:S01]  /*8640*/  F2FP.SATFINITE.E4M3.F32.PACK_AB_MERGE_C R18, R23, R18, RZ ;  /* 0x000000121712723e */ /* 0x000fe200048070ff */
[----:B------:R-:W-:Y:S01]  /*8650*/  FFMA R35, R49, R81, R35 ;  /* 0x0000005131237223 */ /* 0x000fe20000000023 */
[----:B------:R-:W-:Y:S02]  /*8660*/  F2FP.SATFINITE.E4M3.F32.PACK_AB_MERGE_C R53, R5, R4, R6 ;  /* 0x000000040535723e */ /* 0x000fe40004807006 */
[----:B------:R-:W-:Y:S02]  /*8670*/  F2FP.SATFINITE.E4M3.F32.PACK_AB_MERGE_C R54, R9, R8, R10 ;  /* 0x000000080936723e */ /* 0x000fe4000480700a */
[----:B------:R-:W-:Y:S02]  /*8680*/  F2FP.SATFINITE.E4M3.F32.PACK_AB_MERGE_C R55, R13, R12, R14 ;  /* 0x0000000c0d37723e */ /* 0x000fe4000480700e */
[----:B------:R-:W-:Y:S02]  /*8690*/  F2FP.SATFINITE.E4M3.F32.PACK_AB_MERGE_C R16, R17, R16, R18 ;  /* 0x000000101110723e */ /* 0x000fe40004807012 */
[----:B------:R-:W-:Y:S01]  /*86a0*/  F2FP.SATFINITE.E4M3.F32.PACK_AB_MERGE_C R17, R27, R22, RZ ;  /* 0x000000161b11723e */ /* 0x000fe200048070ff */
[----:B------:R1:W-:Y:S01]  /*86b0*/  STS.128 [R108+UR52+0x2400], R52 ;  /* 0x002400346c007988 */ /* 0x0003e20008000c34 */
[----:B------:R-:W-:Y:S02]  /*86c0*/  F2FP.SATFINITE.E4M3.F32.PACK_AB_MERGE_C R18, R31, R26, RZ ;  /* 0x0000001a1f12723e */ /* 0x000fe400048070ff */
[----:B------:R-:W-:Y:S02]  /*86d0*/  F2FP.SATFINITE.E4M3.F32.PACK_AB_MERGE_C R19, R35, R30, RZ ;  /* 0x0000001e2313723e */ /* 0x000fe400048070ff */
[----:B------:R-:W-:Y:S02]  /*86e0*/  IADD3 R77, PT, PT, R108, UR52, RZ ;  /* 0x000000346c4d7c10 */ /* 0x000fe4000fffe0ff */
[----:B------:R-:W-:Y:S02]  /*86f0*/  F2FP.SATFINITE.E4M3.F32.PACK_AB_MERGE_C R17, R21, R20, R17 ;  /* 0x000000141511723e */ /* 0x000fe40004807011 */
[----:B------:R-:W-:Y:S02]  /*8700*/  F2FP.SATFINITE.E4M3.F32.PACK_AB_MERGE_C R18, R25, R24, R18 ;  /* 0x000000181912723e */ /* 0x000fe40004807012 */
[----:B------:R-:W-:Y:S02]  /*8710*/  F2FP.SATFINITE.E4M3.F32.PACK_AB_MERGE_C R19, R29, R28, R19 ;  /* 0x0000001c1d13723e */ /* 0x000fe40004807013 */
[----:B------:R-:W-:Y:S05]  /*8720*/  IADD3 R77, PT, PT, R77, R0, RZ ;  /* 0x000000004d4d7210 */ /* 0x000fea0007ffe0ff */
[----:B------:R1:W-:Y:S01]  /*8730*/  STS.128 [R77+0x2410], R16 ;  /* 0x002410104d007388 */ /* 0x0003e20000000c00 */
[----:B------:R-:W-:Y:S01]  /*8740*/  @!PT LDS RZ, [RZ] ;  /* 0x00000000fffff984 */ /* 0x000fe20000000800 */
[----:B------:R-:W-:Y:S01]  /*8750*/  @!PT LDS RZ, [RZ] ;  /* 0x00000000fffff984 */ /* 0x000fe20000000800 */
[----:B------:R-:W-:Y:S01]  /*8760*/  @!PT LDS RZ, [RZ] ;  /* 0x00000000fffff984 */ /* 0x000fe20000000800 */
[----:B------:R-:W-:Y:S01]  /*8770*/  @!PT LDS RZ, [RZ] ;  /* 0x00000000fffff984 */ /* 0x000fe20000000800 */
[----:B------:R2:W-:Y:S07]  /*8780*/  MEMBAR.ALL.CTA ;  /* 0x0000000000007992 */ /* 0x0005ee0000008000 */
[----:B--2---:R-:W2:Y:S02]  /*8790*/  FENCE.VIEW.ASYNC.S ;  /* 0x00000000000073c6 */ /* 0x004ea40000000000 */
[----:B--2---:R-:W-:Y:S06]  /*87a0*/  BAR.SYNC.DEFER_BLOCKING 0x1, 0x80 ;  /* 0x0042000000007b1d */ /* 0x004fec0000010000 */
[----:B------:R-:W-:Y:S05]  /*87b0*/  @P0 BRA `(.L_x_126) ;  /* 0x0000000000280947 */ /* 0x000fea0003800000 */
[----:B------:R-:W-:Y:S02]  /*87c0*/  UIADD3 UR6, UPT, UPT, UR52, 0x2400, URZ ;  /* 0x0000240034067890 */ /* 0x000fe4000fffe0ff */
[----:B------:R-:W-:Y:S01]  /*87d0*/  UIADD3 UR4, UP0, UPT, UR56, 0x780, URZ ;  /* 0x0000078038047890 */ /* 0x000fe2000ff1e0ff */
[----:B------:R-:W-:Y:S03]  /*87e0*/  UMOV UR41, UR53 ;  /* 0x0000003500297c82 */ /* 0x000fe60008000000 */
[----:B------:R-:W-:Y:S01]  /*87f0*/  MOV R114, UR6 ;  /* 0x0000000600727c02 */ /* 0x000fe20008000f00 */
[----:B------:R-:W-:Y:S03]  /*8800*/  UIADD3.X UR5, UPT, UPT, URZ, UR57, URZ, UP0, !UPT ;  /* 0x00000039ff057290 */ /* 0x000fe600087fe4ff */
[----:B------:R-:W-:Y:S11]  /*8810*/  R2UR UR40, R114 ;  /* 0x00000000722872ca */ /* 0x000ff600000e0000 */
[----:B------:R-:W-:Y:S02]  /*8820*/  @!UPT UIADD3 URZ, UPT, UPT, URZ, URZ, URZ ;  /* 0x000000fffffff290 */ /* 0x000fe4000fffe0ff */
[----:B------:R2:W-:Y:S01]  /*8830*/  UTMASTG.5D [UR40], [UR4] ;  /* 0x00000028040073b5 */ /* 0x0005e20008020000 */
[----:B------:R0:W-:Y:S01]  /*8840*/  UTMACMDFLUSH ;  /* 0x00000000000079b7 */ /* 0x0001e20000000000 */
[----:B--2---:R-:W-:Y:S04]  /*8850*/  DEPBAR.LE SB0, 0x1 ;  /* 0x000080400000791a */ /* 0x004fe80000000000 */
.L_x_126:
[----:B------:R-:W-:Y:S05]  /*8860*/  BSYNC.RECONVERGENT B0 ;  /* 0x0000000000007941 */ /* 0x000fea0003800200 */
.L_x_125:
[----:B------:R-:W-:Y:S06]  /*8870*/  BAR.SYNC.DEFER_BLOCKING 0x1, 0x80 ;  /* 0x0042000000007b1d */ /* 0x000fec0000010000 */
[----:B------:R-:W2:Y:S01]  /*8880*/  @P6 SYNCS.PHASECHK.TRANS64.TRYWAIT P0, [R2+URZ+0x220], R3 ;  /* 0x00022003020065a7 */ /* 0x000ea200080011ff */
[----:B------:R-:W-:Y:S01]  /*8890*/  BSSY B1, `(.L_x_127) ;  /* 0x0000020000017945 */ /* 0x000fe20003800000 */
[----:B--2---:R-:W-:Y:S03]  /*88a0*/  @P6 SEL R117, RZ, 0x1, !P0 ;  /* 0x00000001ff756807 */ /* 0x004fe60004000000 */
[----:B------:R-:W-:Y:S05]  /*88b0*/  @!P6 BRA `(.L_x_128) ;  /* 0x000000000074e947 */ /* 0x000fea0003800000 */
[----:B------:R-:W-:Y:S01]  /*88c0*/  ISETP.NE.AND P1, PT, R118, RZ, PT ;  /* 0x000000ff7600720c */ /* 0x000fe20003f25270 */
[----:B------:R-:W2:Y:S01]  /*88d0*/  S2R R3, SR_CgaCtaId ;  /* 0x0000000000037919 */ /* 0x000ea20000008800 */
[----:B------:R-:W-:Y:S01]  /*88e0*/  ISETP.NE.AND P0, PT, R117, RZ, PT ;  /* 0x000000ff7500720c */ /* 0x000fe20003f05270 */
[----:B------:R-:W-:Y:S10]  /*88f0*/  BSSY B0, `(.L_x_129) ;  /* 0x0000008000007945 */ /* 0x000ff40003800000 */
[----:B------:R-:W-:Y:S05]  /*8900*/  @P1 IMAD R4, R105, 0x1000, R108 ;  /* 0x0000100069041824 */ /* 0x000fea00078e026c */
[----:B------:R-:W-:Y:S05]  /*8910*/  @P1 IADD3 R5, PT, PT, R4, UR52, RZ ;  /* 0x0000003404051c10 */ /* 0x000fea000fffe0ff */
[----:B------:R-:W-:Y:S01]  /*8920*/  @P1 IMAD.IADD R5, R5, 0x1, R0 ;  /* 0x0000000105051824 */ /* 0x000fe200078e0200 */
[----:B------:R-:W-:Y:S06]  /*8930*/  @P0 BRA `(.L_x_130) ;  /* 0x00000000000c0947 */ /* 0x000fec0003800000 */
[----:B------:R-:W-:Y:S04]  /*8940*/  SHF.L.U32 R0, R104, 0x1f, RZ ;  /* 0x0000001f68007819 */ /* 0x000fe800000006ff */
[----:B------:R-:W3:Y:S02]  /*8950*/  SYNCS.PHASECHK.TRANS64.TRYWAIT P0, [R2+URZ+0x220], R0 ;  /* 0x00022000020075a7 */ /* 0x000ee400080011ff */
[----:B---3--:R-:W-:Y:S05]  /*8960*/  @!P0 BRA `(.L_x_131) ;  /* 0x0000002000088947 */ /* 0x008fea0003800000 */
.L_x_130:
[----:B------:R-:W-:Y:S05]  /*8970*/  BSYNC B0 ;  /* 0x0000000000007941 */ /* 0x000fea0003800000 */
.L_x_129:
[----:B------:R-:W-:Y:S01]  /*8980*/  ISETP.NE.AND P0, PT, R118, RZ, PT ;  /* 0x000000ff7600720c */ /* 0x000fe20003f05270 */
[----:B---3--:R-:W-:Y:S02]  /*8990*/  VIADD R2, R2, 0x230 ;  /* 0x0000023002027836 */ /* 0x008fe40000000000 */
[----:B------:R-:W-:Y:S03]  /*89a0*/  VIADD R105, R105, 0x1 ;  /* 0x0000000169697836 */ /* 0x000fe60000000000 */
[----:B--2---:R-:W-:Y:S07]  /*89b0*/  PRMT R2, R3, 0x654, R2 ;  /* 0x0000065403027816 */ /* 0x004fee0000000002 */
[----:B------:R2:W3:Y:S04]  /*89c0*/  @P0 LDS.128 R84, [R4+UR52+0x400] ;  /* 0x0004003404540984 */ /* 0x0004e80008000c00 */
[----:B------:R2:W4:Y:S01]  /*89d0*/  @P0 LDS.128 R88, [R5+0x410] ;  /* 0x0004100005580984 */ /* 0x0005220000000c00 */
[C---:B------:R-:W-:Y:S01]  /*89e0*/  ISETP.NE.AND P0, PT, R105.reuse, 0x2, PT ;  /* 0x000000026900780c */ /* 0x040fe20003f05270 */
[----:B------:R-:W-:Y:S01]  /*89f0*/  @!PT LDS RZ, [RZ] ;  /* 0x00000000fffff984 */ /* 0x000fe20000000800 */
[----:B------:R-:W-:Y:S01]  /*8a00*/  @!PT LDS RZ, [RZ] ;  /* 0x00000000fffff984 */ /* 0x000fe20000000800 */
[----:B------:R-:W-:Y:S01]  /*8a10*/  @!PT LDS RZ, [RZ] ;  /* 0x00000000fffff984 */ /* 0x000fe20000000800 */
[----:B------:R-:W-:Y:S01]  /*8a20*/  @!PT LDS RZ, [RZ] ;  /* 0x00000000fffff984 */ /* 0x000fe20000000800 */
[----:B------:R5:W-:Y:S06]  /*8a30*/  MEMBAR.ALL.CTA ;  /* 0x0000000000007992 */ /* 0x000bec0000008000 */
[----:B-----5:R-:W5:Y:S01]  /*8a40*/  FENCE.VIEW.ASYNC.S ;  /* 0x00000000000073c6 */ /* 0x020f620000000000 */
[----:B------:R-:W-:Y:S02]  /*8a50*/  SEL R0, RZ, 0x1, P0 ;  /* 0x00000001ff007807 */ /* 0x000fe40000000000 */
[----:B------:R-:W-:Y:S02]  /*8a60*/  SEL R105, R105, RZ, P0 ;  /* 0x000000ff69697207 */ /* 0x000fe40000000000 */
[----:B------:R-:W-:Y:S01]  /*8a70*/  LOP3.LUT R104, R104, R0, RZ, 0x3c, !PT ;  /* 0x0000000068687212 */ /* 0x000fe200078e3cff */
[----:B-----5:R2:W-:Y:S06]  /*8a80*/  SYNCS.ARRIVE.TRANS64.RED.A1T0 RZ, [R2+URZ], RZ ;  /* 0x000000ff02ff79a7 */ /* 0x0205ec00081004ff */
.L_x_128:
[----:B------:R-:W-:Y:S05]  /*8a90*/  BSYNC B1 ;  /* 0x0000000000017941 */ /* 0x000fea0003800000 */
.L_x_127:
[----:B------:R-:W-:Y:S05]  /*8aa0*/  VIADD R0, R48, 0x40 ;  /* 0x0000004030007836 */ /* 0x000fea0000000000 */
[----:B------:R-:W-:Y:S04]  /*8ab0*/  SHF.R.U32.HI R0, RZ, 0x15, R0 ;  /* 0x00000015ff007819 */ /* 0x000fe80000011600 */
[----:B------:R-:W-:Y:S11]  /*8ac0*/  LOP3.LUT P0, RZ, R0, 0x3, R111, 0x48, !PT ;  /* 0x0000000300ff7812 */ /* 0x000ff6000780486f */
[----:B------:R-:W-:Y:S02]  /*8ad0*/  @!UPT UIADD3 URZ, UPT, UPT, URZ, URZ, URZ ;  /* 0x000000fffffff290 */ /* 0x000fe4000fffe0ff */
[----:B------:R-:W-:Y:S05]  /*8ae0*/  @!P0 BRA `(.L_x_132) ;  /* 0x0000000000408947 */ /* 0x000fea0003800000 */
[----:B------:R-:W5:Y:S01]  /*8af0*/  LDCU.64 UR8, c[0x4][0x70] ;  /* 0x01000e00ff0877ac */ /* 0x000f620008000a00 */
[----:B------:R-:W-:Y:S01]  /*8b00*/  MOV R3, 0x0 ;  /* 0x0000000000037802 */ /* 0x000fe20000000f00 */
[----:B------:R-:W-:Y:S02]  /*8b10*/  HFMA2 R12, -RZ, RZ, 0, 5.9604644775390625e-08 ;  /* 0x00000001ff0c7431 */ /* 0x000fe400000001ff */
[----:B------:R-:W-:Y:S02]  /*8b20*/  IMAD.MOV.U32 R8, RZ, RZ, 0x192 ;  /* 0x00000192ff087424 */ /* 0x000fe400078e00ff */
[----:B------:R-:W-:Y:S01]  /*8b30*/  IMAD.MOV.U32 R13, RZ, RZ, RZ ;  /* 0x000000ffff0d7224 */ /* 0x000fe200078e00ff */
[----:B------:R-:W1:Y:S01]  /*8b40*/  LDCU.64 UR6, c[0x4][0x78] ;  /* 0x01000f00ff0677ac */ /* 0x000e620008000a00 */
[----:B--2---:R-:W2:Y:S01]  /*8b50*/  LDC.64 R2, c[0x4][R3] ;  /* 0x0100000003027b82 */ /* 0x004ea20000000a00 */
[----:B------:R-:W3:Y:S01]  /*8b60*/  LDCU.64 UR4, c[0x4][0x10] ;  /* 0x01000200ff0477ac */ /* 0x000ee20008000a00 */
[----:B-----5:R-:W-:Y:S01]  /*8b70*/  MOV R5, UR9 ;  /* 0x0000000900057c02 */ /* 0x020fe20008000f00 */
[----:B------:R-:W-:Y:S01]  /*8b80*/  IMAD.U32 R4, RZ, RZ, UR8 ;  /* 0x00000008ff047e24 */ /* 0x000fe2000f8e00ff */
[----:B-1----:R-:W-:Y:S01]  /*8b90*/  MOV R7, UR7 ;  /* 0x0000000700077c02 */ /* 0x002fe20008000f00 */
[----:B------:R-:W-:Y:S01]  /*8ba0*/  IMAD.U32 R6, RZ, RZ, UR6 ;  /* 0x00000006ff067e24 */ /* 0x000fe2000f8e00ff */
[----:B---3--:R-:W-:Y:S01]  /*8bb0*/  MOV R11, UR5 ;  /* 0x00000005000b7c02 */ /* 0x008fe20008000f00 */
[----:B------:R-:W-:Y:S02]  /*8bc0*/  IMAD.U32 R10, RZ, RZ, UR4 ;  /* 0x00000004ff0a7e24 */ /* 0x000fe4000f8e00ff */
[----:B------:R-:W-:Y:S07]  /*8bd0*/  LEPC R20, `(.L_x_132) ;  /* 0x000000001014794e */ /* 0x000fee0000000000 */
[----:B--2-4-:R-:W-:Y:S05]  /*8be0*/  CALL.ABS.NOINC R2 ;  /* 0x0000000002007343 */ /* 0x014fea0003c00000 */
.L_x_132:
[----:B------:R-:W-:Y:S01]  /*8bf0*/  ISETP.NE.AND P0, PT, R110, RZ, PT ;  /* 0x000000ff6e00720c */ /* 0x000fe20003f05270 */
[----:B------:R-:W-:Y:S05]  /*8c00*/  WARPSYNC.ALL ;  /* 0x0000000000007948 */ /* 0x000fea0003800000 */
[----:B------:R-:W-:Y:S01]  /*8c10*/  R2UR UR4, R48 ;  /* 0x00000000300472ca */ /* 0x000fe200000e0000 */
[----:B------:R-:W-:Y:S01]  /*8c20*/  BSSY.RECONVERGENT B0, `(.L_x_133) ;  /* 0x000009a000007945 */ /* 0x000fe20003800200 */
[-C--:B--23--:R-:W-:Y:S02]  /*8c30*/  F2FP.F16.E4M3.UNPACK_B R2, R84.reuse ;  /* 0x00000054ff02723e */ /* 0x08cfe400020006ff */
[----:B------:R-:W-:Y:S02]  /*8c40*/  F2FP.F16.E4M3.UNPACK_B R84, R84.H1 ;  /* 0x00000054ff54723e */ /* 0x000fe400030006ff */
[-C--:B------:R-:W-:Y:S01]  /*8c50*/  F2FP.F16.E4M3.UNPACK_B R51, R85.reuse ;  /* 0x00000055ff33723e */ /* 0x080fe200020006ff */
[--C-:B------:R-:W-:Y:S01]  /*8c60*/  HADD2.F32 R0, -RZ, R2.reuse.H0_H0 ;  /* 0x20000002ff007230 */ /* 0x100fe20000004100 */
[----:B------:R-:W-:Y:S01]  /*8c70*/  F2FP.F16.E4M3.UNPACK_B R85, R85.H1 ;  /* 0x00000055ff55723e */ /* 0x000fe200030006ff */
[----:B------:R-:W-:Y:S01]  /*8c80*/  HADD2.F32 R2, -RZ, R2.H1_H1 ;  /* 0x30000002ff027230 */ /* 0x000fe20000004100 */
[-C--:B-1----:R-:W-:Y:S01]  /*8c90*/  F2FP.F16.E4M3.UNPACK_B R55, R86.reuse ;  /* 0x00000056ff37723e */ /* 0x082fe200020006ff */
[--C-:B------:R-:W-:Y:S01]  /*8ca0*/  HADD2.F32 R3, -RZ, R84.reuse.H0_H0 ;  /* 0x20000054ff037230 */ /* 0x100fe20000004100 */
[----:B------:R-:W-:Y:S01]  /*8cb0*/  F2FP.F16.E4M3.UNPACK_B R86, R86.H1 ;  /* 0x00000056ff56723e */ /* 0x000fe200030006ff */
[----:B------:R-:W-:Y:S01]  /*8cc0*/  LDTM.16dp32bit_t0_t15.x32 R4, tmem[UR4+0x40] ;  /* 0x00004004000479ee */ /* 0x000fe20008a80000 */
[----:B------:R-:W1:Y:S01]  /*8cd0*/  LDTM.16dp32bit_t16_t31.x32 R4, tmem[UR4+0x60] ;  /* 0x00006004000479ee */ /* 0x000e620008aa0000 */
[----:B------:R-:W-:Y:S01]  /*8ce0*/  NOP ;  /* 0x0000000000007918 */ /* 0x000fe20000000000 */
[--C-:B------:R-:W-:Y:S01]  /*8cf0*/  HADD2.F32 R50, -RZ, R51.reuse.H0_H0 ;  /* 0x20000033ff327230 */ /* 0x100fe20000004100 */
[----:B------:R-:W-:Y:S01]  /*8d00*/  R2UR UR5, R116 ;  /* 0x00000000740572ca */ /* 0x000fe200000e0000 */
[----:B------:R-:W-:Y:S01]  /*8d10*/  HADD2.F32 R51, -RZ, R51.H1_H1 ;  /* 0x30000033ff337230 */ /* 0x000fe20000004100 */
[----:B------:R-:W-:Y:S01]  /*8d20*/  F2FP.F16.E4M3.UNPACK_B R59, R87 ;  /* 0x00000057ff3b723e */ /* 0x000fe200020006ff */
[--C-:B------:R-:W-:Y:S01]  /*8d30*/  HADD2.F32 R54, -RZ, R55.reuse.H0_H0 ;  /* 0x20000037ff367230 */ /* 0x100fe20000004100 */
[----:B----4-:R-:W-:Y:S01]  /*8d40*/  F2FP.F16.E4M3.UNPACK_B R63, R88 ;  /* 0x00000058ff3f723e */ /* 0x010fe200020006ff */
[----:B------:R-:W-:Y:S01]  /*8d50*/  HADD2.F32 R55, -RZ, R55.H1_H1 ;  /* 0x30000037ff377230 */ /* 0x000fe20000004100 */
[----:B------:R-:W-:Y:S01]  /*8d60*/  F2FP.F16.E4M3.UNPACK_B R67, R89 ;  /* 0x00000059ff43723e */ /* 0x000fe200020006ff */
[--C-:B------:R-:W-:Y:S01]  /*8d70*/  HADD2.F32 R58, -RZ, R59.reuse.H0_H0 ;  /* 0x2000003bff3a7230 */ /* 0x100fe20000004100 */
[----:B------:R-:W-:Y:S01]  /*8d80*/  F2FP.F16.E4M3.UNPACK_B R71, R90 ;  /* 0x0000005aff47723e */ /* 0x000fe200020006ff */
[----:B------:R-:W-:Y:S01]  /*8d90*/  HADD2.F32 R59, -RZ, R59.H1_H1 ;  /* 0x3000003bff3b7230 */ /* 0x000fe20000004100 */
[----:B------:R-:W-:Y:S01]  /*8da0*/  F2FP.F16.E4M3.UNPACK_B R74, R91 ;  /* 0x0000005bff4a723e */ /* 0x000fe200020006ff */
[--C-:B------:R-:W-:Y:S01]  /*8db0*/  HADD2.F32 R62, -RZ, R63.reuse.H0_H0 ;  /* 0x2000003fff3e7230 */ /* 0x100fe20000004100 */
[----:B------:R-:W-:Y:S01]  /*8dc0*/  F2FP.F16.E4M3.UNPACK_B R87, R87.H1 ;  /* 0x00000057ff57723e */ /* 0x000fe200030006ff */
[----:B------:R-:W-:Y:S01]  /*8dd0*/  UIADD3 UR5, UPT, UPT, UR5, 0x270, URZ ;  /* 0x0000027005057890 */ /* 0x000fe2000fffe0ff */
[----:B------:R-:W-:Y:S01]  /*8de0*/  HADD2.F32 R63, -RZ, R63.H1_H1 ;  /* 0x3000003fff3f7230 */ /* 0x000fe20000004100 */
[----:B------:R-:W-:Y:S01]  /*8df0*/  F2FP.F16.E4M3.UNPACK_B R88, R88.H1 ;  /* 0x00000058ff58723e */ /* 0x000fe200030006ff */
[--C-:B------:R-:W-:Y:S01]  /*8e00*/  HADD2.F32 R66, -RZ, R67.reuse.H0_H0 ;  /* 0x20000043ff427230 */ /* 0x100fe20000004100 */
[----:B------:R-:W-:Y:S01]  /*8e10*/  UPRMT UR5, UR48, 0x654, UR5 ;  /* 0x0000065430057896 */ /* 0x000fe20008000005 */
[----:B------:R-:W-:Y:S01]  /*8e20*/  HADD2.F32 R67, -RZ, R67.H1_H1 ;  /* 0x30000043ff437230 */ /* 0x000fe20000004100 */
[----:B------:R-:W-:Y:S01]  /*8e30*/  F2FP.F16.E4M3.UNPACK_B R89, R89.H1 ;  /* 0x00000059ff59723e */ /* 0x000fe200030006ff */
[--C-:B------:R-:W-:Y:S02]  /*8e40*/  HADD2.F32 R70, -RZ, R71.reuse.H0_H0 ;  /* 0x20000047ff467230 */ /* 0x100fe40000004100 */
[C---:B-1----:R-:W-:Y:S01]  /*8e50*/  FMUL R4, R47.reuse, R4 ;  /* 0x000000042f047220 */ /* 0x042fe20000400000 */
[C---:B------:R-:W-:Y:S01]  /*8e60*/  FMUL R5, R47.reuse, R5 ;  /* 0x000000052f057220 */ /* 0x040fe20000400000 */
[C---:B------:R-:W-:Y:S01]  /*8e70*/  FMUL R8, R47.reuse, R8 ;  /* 0x000000082f087220 */ /* 0x040fe20000400000 */
[----:B------:R-:W-:Y:S01]  /*8e80*/  FMUL R9, R47, R9 ;  /* 0x000000092f097220 */ /* 0x000fe20000400000 */
[C---:B------:R-:W-:Y:S01]  /*8e90*/  FFMA R4, R49.reuse, R0, R4 ;  /* 0x0000000031047223 */ /* 0x040fe20000000004 */
[----:B------:R-:W-:Y:S01]  /*8ea0*/  SYNCS.ARRIVE.TRANS64.RED.A1T0 RZ, [UR5], RZ ;  /* 0x000000ffffff79a7 */ /* 0x000fe20008100405 */
[----:B------:R-:W-:Y:S01]  /*8eb0*/  FFMA R5, R49, R2, R5 ;  /* 0x0000000231057223 */ /* 0x000fe20000000005 */
[C---:B------:R-:W-:Y:S01]  /*8ec0*/  FMUL R12, R47.reuse, R12 ;  /* 0x0000000c2f0c7220 */ /* 0x040fe20000400000 */
[C---:B------:R-:W-:Y:S01]  /*8ed0*/  FMUL R13, R47.reuse, R13 ;  /* 0x0000000d2f0d7220 */ /* 0x040fe20000400000 */
[C---:B------:R-:W-:Y:S01]  /*8ee0*/  FMUL R16, R47.reuse, R16 ;  /* 0x000000102f107220 */ /* 0x040fe20000400000 */
[C---:B------:R-:W-:Y:S01]  /*8ef0*/  FMUL R17, R47.reuse, R17 ;  /* 0x000000112f117220 */ /* 0x040fe20000400000 */
[C---:B------:R-:W-:Y:S01]  /*8f00*/  FMUL R0, R47.reuse, R20 ;  /* 0x000000142f007220 */ /* 0x040fe20000400000 */
[C---:B------:R-:W-:Y:S01]  /*8f10*/  FMUL R2, R47.reuse, R21 ;  /* 0x000000152f027220 */ /* 0x040fe20000400000 */
[C---:B------:R-:W-:Y:S01]  /*8f20*/  FMUL R20, R47.reuse, R25 ;  /* 0x000000192f147220 */ /* 0x040fe20000400000 */
[----:B------:R-:W-:Y:S02]  /*8f30*/  HADD2.F32 R71, -RZ, R71.H1_H1 ;  /* 0x30000047ff477230 */ /* 0x000fe40000004100 */
[C---:B------:R-:W-:Y:S01]  /*8f40*/  FMUL R25, R47.reuse, R30 ;  /* 0x0000001e2f197220 */ /* 0x040fe20000400000 */
[C---:B------:R-:W-:Y:S01]  /*8f50*/  FMUL R30, R47.reuse, R35 ;  /* 0x000000232f1e7220 */ /* 0x040fe20000400000 */
[----:B------:R-:W-:Y:S02]  /*8f60*/  HADD2.F32 R48, -RZ, R84.H1_H1 ;  /* 0x30000054ff307230 */ /* 0x000fe40000004100 */
[C---:B------:R-:W-:Y:S01]  /*8f70*/  FMUL R6, R47.reuse, R6 ;  /* 0x000000062f067220 */ /* 0x040fe20000400000 */
[C---:B------:R-:W-:Y:S01]  /*8f80*/  FMUL R7, R47.reuse, R7 ;  /* 0x000000072f077220 */ /* 0x040fe20000400000 */
[--C-:B------:R-:W-:Y:S02]  /*8f90*/  HADD2.F32 R52, -RZ, R85.reuse.H0_H0 ;  /* 0x20000055ff347230 */ /* 0x100fe40000004100 */
[----:B------:R-:W-:Y:S01]  /*8fa0*/  FMUL R10, R47, R10 ;  /* 0x0000000a2f0a7220 */ /* 0x000fe20000400000 */
[C---:B------:R-:W-:Y:S01]  /*8fb0*/  FFMA R6, R49.reuse, R3, R6 ;  /* 0x0000000331067223 */ /* 0x040fe20000000006 */
[----:B------:R-:W-:Y:S02]  /*8fc0*/  HADD2.F32 R53, -RZ, R85.H1_H1 ;  /* 0x30000055ff357230 */ /* 0x000fe40000004100 */
[C---:B------:R-:W-:Y:S01]  /*8fd0*/  FFMA R7, R49.reuse, R48, R7 ;  /* 0x0000003031077223 */ /* 0x040fe20000000007 */
[C---:B------:R-:W-:Y:S01]  /*8fe0*/  FFMA R8, R49.reuse, R50, R8 ;  /* 0x0000003231087223 */ /* 0x040fe20000000008 */
[C---:B------:R-:W-:Y:S01]  /*8ff0*/  FFMA R9, R49.reuse, R51, R9 ;  /* 0x0000003331097223 */ /* 0x040fe20000000009 */
[----:B------:R-:W-:Y:S01]  /*9000*/  FFMA R10, R49, R52, R10 ;  /* 0x00000034310a7223 */ /* 0x000fe2000000000a */
[--C-:B------:R-:W-:Y:S01]  /*9010*/  HADD2.F32 R48, -RZ, R74.reuse.H0_H0 ;  /* 0x2000004aff307230 */ /* 0x100fe20000004100 */
[----:B------:R-:W-:Y:S01]  /*9020*/  F2FP.SATFINITE.E4M3.F32.PACK_AB_MERGE_C R78, R7, R6, RZ ;  /* 0x00000006074e723e */ /* 0x000fe200048070ff */
[C---:B------:R-:W-:Y:S01]  /*9030*/  FMUL R7, R47.reuse, R24 ;  /* 0x000000182f077220 */ /* 0x040fe20000400000 */
[C---:B------:R-:W-:Y:S01]  /*9040*/  FMUL R24, R47.reuse, R29 ;  /* 0x0000001d2f187220 */ /* 0x040fe20000400000 */
[C---:B------:R-:W-:Y:S01]  /*9050*/  FMUL R29, R47.reuse, R34 ;  /* 0x000000222f1d7220 */ /* 0x040fe20000400000 */
[----:B------:R-:W-:Y:S02]  /*9060*/  HADD2.F32 R74, -RZ, R74.H1_H1 ;  /* 0x3000004aff4a7230 */ /* 0x000fe40000004100 */
[C---:B------:R-:W-:Y:S01]  /*9070*/  FMUL R11, R47.reuse, R11 ;  /* 0x0000000b2f0b7220 */ /* 0x040fe20000400000 */
[--C-:B------:R-:W-:Y:S02]  /*9080*/  HADD2.F32 R56, -RZ, R86.reuse.H0_H0 ;  /* 0x20000056ff387230 */ /* 0x100fe40000004100 */
[----:B------:R-:W-:Y:S01]  /*9090*/  FMUL R14, R47, R14 ;  /* 0x0000000e2f0e7220 */ /* 0x000fe20000400000 */
[----:B------:R-:W-:Y:S02]  /*90a0*/  HADD2.F32 R57, -RZ, R86.H1_H1 ;  /* 0x30000056ff397230 */ /* 0x000fe40000004100 */
[C---:B------:R-:W-:Y:S01]  /*90b0*/  FFMA R11, R49.reuse, R53, R11 ;  /* 0x00000035310b7223 */ /* 0x040fe2000000000b */
[----:B------:R-:W-:Y:S01]  /*90c0*/  F2FP.F16.E4M3.UNPACK_B R90, R90.H1 ;  /* 0x0000005aff5a723e */ /* 0x000fe200030006ff */
[C---:B------:R-:W-:Y:S01]  /*90d0*/  FFMA R12, R49.reuse, R54, R12 ;  /* 0x00000036310c7223 */ /* 0x040fe2000000000c */
[C---:B------:R-:W-:Y:S01]  /*90e0*/  FFMA R13, R49.reuse, R55, R13 ;  /* 0x00000037310d7223 */ /* 0x040fe2000000000d */
[----:B------:R-:W-:Y:S01]  /*90f0*/  F2FP.F16.E4M3.UNPACK_B R91, R91.H1 ;  /* 0x0000005bff5b723e */ /* 0x000fe200030006ff */
[----:B------:R-:W-:Y:S01]  /*9100*/  FFMA R14, R49, R56, R14 ;  /* 0x00000038310e7223 */ /* 0x000fe2000000000e */
[----:B------:R-:W-:Y:S01]  /*9110*/  F2FP.SATFINITE.E4M3.F32.PACK_AB_MERGE_C R10, R11, R10, RZ ;  /* 0x0000000a0b0a723e */ /* 0x000fe200048070ff */
[C---:B------:R-:W-:Y:S01]  /*9120*/  FMUL R15, R47.reuse, R15 ;  /* 0x0000000f2f0f7220 */ /* 0x040fe20000400000 */
[--C-:B------:R-:W-:Y:S02]  /*9130*/  HADD2.F32 R60, -RZ, R87.reuse.H0_H0 ;  /* 0x20000057ff3c7230 */ /* 0x100fe40000004100 */
[----:B------:R-:W-:Y:S01]  /*9140*/  FMUL R18, R47, R18 ;  /* 0x000000122f127220 */ /* 0x000fe20000400000 */
[----:B------:R-:W-:Y:S02]  /*9150*/  HADD2.F32 R61, -RZ, R87.H1_H1 ;  /* 0x30000057ff3d7230 */ /* 0x000fe40000004100 */
[----:B------:R-:W-:Y:S01]  /*9160*/  FFMA R15, R49, R57, R15 ;  /* 0x00000039310f7223 */ /* 0x000fe2000000000f */
[----:B------:R-:W-:Y:S01]  /*9170*/  IADD3 R45, PT, PT, R45, 0x1, RZ ;  /* 0x000000012d2d7810 */ /* 0x000fe20007ffe0ff */
[C---:B------:R-:W-:Y:S01]  /*9180*/  FFMA R16, R49.reuse, R58, R16 ;  /* 0x0000003a31107223 */ /* 0x040fe20000000010 */
[----:B------:R-:W-:Y:S01]  /*9190*/  FFMA R17, R49, R59, R17 ;  /* 0x0000003b31117223 */ /* 0x000fe20000000011 */
[----:B------:R-:W-:Y:S01]  /*91a0*/  FMUL R19, R47, R19 ;  /* 0x000000132f137220 */ /* 0x000fe20000400000 */
[--C-:B------:R-:W-:Y:S02]  /*91b0*/  HADD2.F32 R64, -RZ, R88.reuse.H0_H0 ;  /* 0x20000058ff407230 */ /* 0x100fe40000004100 */
[----:B------:R-:W-:Y:S01]  /*91c0*/  FFMA R18, R49, R60, R18 ;  /* 0x0000003c31127223 */ /* 0x000fe20000000012 */
[----:B------:R-:W-:Y:S02]  /*91d0*/  HADD2.F32 R65, -RZ, R88.H1_H1 ;  /* 0x30000058ff417230 */ /* 0x000fe40000004100 */
[----:B------:R-:W-:Y:S01]  /*91e0*/  FMUL R3, R47, R22 ;  /* 0x000000162f037220 */ /* 0x000fe20000400000 */
[----:B------:R-:W-:Y:S01]  /*91f0*/  FFMA R19, R49, R61, R19 ;  /* 0x0000003d31137223 */ /* 0x000fe20000000013 */
[----:B------:R-:W-:Y:S01]  /*9200*/  FMUL R6, R47, R23 ;  /* 0x000000172f067220 */ /* 0x000fe20000400000 */
[C---:B------:R-:W-:Y:S01]  /*9210*/  FFMA R0, R49.reuse, R62, R0 ;  /* 0x0000003e31007223 */ /* 0x040fe20000000000 */
[C---:B------:R-:W-:Y:S01]  /*9220*/  FFMA R2, R49.reuse, R63, R2 ;  /* 0x0000003f31027223 */ /* 0x040fe20000000002 */
[--C-:B------:R-:W-:Y:S02]  /*9230*/  HADD2.F32 R68, -RZ, R89.reuse.H0_H0 ;  /* 0x20000059ff447230 */ /* 0x100fe40000004100 */
[----:B------:R-:W-:Y:S01]  /*9240*/  FFMA R3, R49, R64, R3 ;  /* 0x0000004031037223 */ /* 0x000fe20000000003 */
[----:B------:R-:W-:Y:S02]  /*9250*/  HADD2.F32 R69, -RZ, R89.H1_H1 ;  /* 0x30000059ff457230 */ /* 0x000fe40000004100 */
[C---:B------:R-:W-:Y:S01]  /*9260*/  FMUL R21, R47.reuse, R26 ;  /* 0x0000001a2f157220 */ /* 0x040fe20000400000 */
[----:B------:R-:W-:Y:S01]  /*9270*/  FMUL R22, R47, R27 ;  /* 0x0000001b2f167220 */ /* 0x000fe20000400000 */
[C---:B------:R-:W-:Y:S01]  /*9280*/  FFMA R6, R49.reuse, R65, R6 ;  /* 0x0000004131067223 */ /* 0x040fe20000000006 */
[----:B------:R-:W-:Y:S01]  /*9290*/  FFMA R7, R49, R66, R7 ;  /* 0x0000004231077223 */ /* 0x000fe20000000007 */
[----:B------:R-:W-:Y:S01]  /*92a0*/  FMUL R23, R47, R28 ;  /* 0x0000001c2f177220 */ /* 0x000fe20000400000 */
[C---:B------:R-:W-:Y:S01]  /*92b0*/  FFMA R20, R49.reuse, R67, R20 ;  /* 0x0000004331147223 */ /* 0x040fe20000000014 */
[--C-:B------:R-:W-:Y:S02]  /*92c0*/  HADD2.F32 R72, -RZ, R90.reuse.H0_H0 ;  /* 0x2000005aff487230 */ /* 0x100fe40000004100 */
[C---:B------:R-:W-:Y:S01]  /*92d0*/  FFMA R21, R49.reuse, R68, R21 ;  /* 0x0000004431157223 */ /* 0x040fe20000000015 */
[----:B------:R-:W-:Y:S02]  /*92e0*/  HADD2.F32 R73, -RZ, R90.H1_H1 ;  /* 0x3000005aff497230 */ /* 0x000fe40000004100 */
[----:B------:R-:W-:Y:S01]  /*92f0*/  FFMA R22, R49, R69, R22 ;  /* 0x0000004531167223 */ /* 0x000fe20000000016 */
[C---:B------:R-:W-:Y:S01]  /*9300*/  FMUL R26, R47.reuse, R31 ;  /* 0x0000001f2f1a7220 */ /* 0x040fe20000400000 */
[----:B------:R-:W-:Y:S01]  /*9310*/  FMUL R27, R47, R32 ;  /* 0x000000202f1b7220 */ /* 0x000fe20000400000 */
[----:B------:R-:W-:Y:S01]  /*9320*/  FFMA R23, R49, R70, R23 ;  /* 0x0000004631177223 */ /* 0x000fe20000000017 */
[----:B------:R-:W-:Y:S01]  /*9330*/  FMUL R28, R47, R33 ;  /* 0x000000212f1c7220 */ /* 0x000fe20000400000 */
[C---:B------:R-:W-:Y:S01]  /*9340*/  FFMA R24, R49.reuse, R71, R24 ;  /* 0x0000004731187223 */ /* 0x040fe20000000018 */
[--C-:B------:R-:W-:Y:S02]  /*9350*/  HADD2.F32 R75, -RZ, R91.reuse.H0_H0 ;  /* 0x2000005bff4b7230 */ /* 0x100fe40000004100 */
[C---:B------:R-:W-:Y:S01]  /*9360*/  FFMA R25, R49.reuse, R72, R25 ;  /* 0x0000004831197223 */ /* 0x040fe20000000019 */
[----:B------:R-:W-:Y:S02]  /*9370*/  HADD2.F32 R76, -RZ, R91.H1_H1 ;  /* 0x3000005bff4c7230 */ /* 0x000fe40000004100 */
[----:B------:R-:W-:Y:S01]  /*9380*/  FFMA R26, R49, R73, R26 ;  /* 0x00000049311a7223 */ /* 0x000fe2000000001a */
[----:B------:R-:W-:Y:S01]  /*9390*/  F2FP.SATFINITE.E4M3.F32.PACK_AB_MERGE_C R14, R15, R14, RZ ;  /* 0x0000000e0f0e723e */ /* 0x000fe200048070ff */
[----:B------:R-:W-:Y:S01]  /*93a0*/  FFMA R27, R49, R48, R27 ;  /* 0x00000030311b7223 */ /* 0x000fe2000000001b */
[----:B------:R-:W-:Y:S01]  /*93b0*/  F2FP.SATFINITE.E4M3.F32.PACK_AB_MERGE_C R18, R19, R18, RZ ;  /* 0x000000121312723e */ /* 0x000fe200048070ff */
[C---:B------:R-:W-:Y:S01]  /*93c0*/  FFMA R28, R49.reuse, R74, R28 ;  /* 0x0000004a311c7223 */ /* 0x040fe2000000001c */
[C---:B------:R-:W-:Y:S01]  /*93d0*/  FFMA R29, R49.reuse, R75, R29 ;  /* 0x0000004b311d7223 */ /* 0x040fe2000000001d */
[----:B------:R-:W-:Y:S01]  /*93e0*/  FFMA R30, R49, R76, R30 ;  /* 0x0000004c311e7223 */ /* 0x000fe2000000001e */
[----:B------:R-:W-:Y:S02]  /*93f0*/  F2FP.SATFINITE.E4M3.F32.PACK_AB_MERGE_C R32, R5, R4, R78 ;  /* 0x000000040520723e */ /* 0x000fe4000480704e */
[----:B------:R-:W-:Y:S02]  /*9400*/  F2FP.SATFINITE.E4M3.F32.PACK_AB_MERGE_C R33, R9, R8, R10 ;  /* 0x000000080921723e */ /* 0x000fe4000480700a */
[----:B------:R-:W-:Y:S02]  /*9410*/  F2FP.SATFINITE.E4M3.F32.PACK_AB_MERGE_C R34, R13, R12, R14 ;  /* 0x0000000c0d22723e */ /* 0x000fe4000480700e */
[----:B------:R-:W-:Y:S02]  /*9420*/  F2FP.SATFINITE.E4M3.F32.PACK_AB_MERGE_C R35, R17, R16, R18 ;  /* 0x000000101123723e */ /* 0x000fe40004807012 */
[----:B------:R-:W-:Y:S02]  /*9430*/  F2FP.SATFINITE.E4M3.F32.PACK_AB_MERGE_C R3, R6, R3, RZ ;  /* 0x000000030603723e */ /* 0x000fe400048070ff */
[----:B------:R-:W-:Y:S01]  /*9440*/  F2FP.SATFINITE.E4M3.F32.PACK_AB_MERGE_C R5, R22, R21, RZ ;  /* 0x000000151605723e */ /* 0x000fe200048070ff */
[----:B------:R1:W-:Y:S01]  /*9450*/  STS.128 [R108+UR52+0x3400], R32 ;  /* 0x003400206c007988 */ /* 0x0003e20008000c34 */
[----:B------:R-:W-:Y:S02]  /*9460*/  F2FP.SATFINITE.E4M3.F32.PACK_AB_MERGE_C R6, R26, R25, RZ ;  /* 0x000000191a06723e */ /* 0x000fe400048070ff */
[----:B------:R-:W-:Y:S02]  /*9470*/  F2FP.SATFINITE.E4M3.F32.PACK_AB_MERGE_C R29, R30, R29, RZ ;  /* 0x0000001d1e1d723e */ /* 0x000fe400048070ff */
[----:B------:R-:W-:Y:S02]  /*9480*/  F2FP.SATFINITE.E4M3.F32.PACK_AB_MERGE_C R5, R20, R7, R5 ;  /* 0x000000071405723e */ /* 0x000fe40004807005 */
[----:B------:R-:W-:Y:S02]  /*9490*/  F2FP.SATFINITE.E4M3.F32.PACK_AB_MERGE_C R4, R2, R0, R3 ;  /* 0x000000000204723e */ /* 0x000fe40004807003 */
[----:B------:R-:W-:Y:S02]  /*94a0*/  F2FP.SATFINITE.E4M3.F32.PACK_AB_MERGE_C R6, R24, R23, R6 ;  /* 0x000000171806723e */ /* 0x000fe40004807006 */
[----:B------:R-:W-:Y:S05]  /*94b0*/  F2FP.SATFINITE.E4M3.F32.PACK_AB_MERGE_C R7, R28, R27, R29 ;  /* 0x0000001b1c07723e */ /* 0x000fea000480701d */
        /* <DEDUP_REMOVED lines=9> */
[----:B------:R-:W-:Y:S02]  /*9550*/  UIADD3 UR4, UP0, UPT, UR56, 0x780, URZ ;  /* 0x0000078038047890 */ /* 0x000fe4000ff1e0ff */
[----:B------:R-:W-:Y:S02]  /*9560*/  UIADD3 UR40, UPT, UPT, UR52, 0x3400, URZ ;  /* 0x0000340034287890 */ /* 0x000fe4000fffe0ff */
[----:B------:R-:W-:Y:S02]  /*9570*/  UIADD3 UR41, UPT, UPT, UR53, 0x40, URZ ;  /* 0x0000004035297890 */ /* 0x000fe4000fffe0ff */
[----:B------:R-:W-:Y:S09]  /*9580*/  UIADD3.X UR5, UPT, UPT, URZ, UR57, URZ, UP0, !UPT ;  /* 0x00000039ff057290 */ /* 0x000ff200087fe4ff */
[----:B------:R2:W-:Y:S01]  /*9590*/  UTMASTG.5D [UR40], [UR4] ;  /* 0x00000028040073b5 */ /* 0x0005e20008020000 */
[----:B------:R0:W-:Y:S01]  /*95a0*/  UTMACMDFLUSH ;  /* 0x00000000000079b7 */ /* 0x0001e20000000000 */
[----:B--2---:R-:W-:Y:S04]  /*95b0*/  DEPBAR.LE SB0, 0x1 ;  /* 0x000080400000791a */ /* 0x004fe80000000000 */
.L_x_134:
[----:B------:R-:W-:Y:S05]  /*95c0*/  BSYNC.RECONVERGENT B0 ;  /* 0x0000000000007941 */ /* 0x000fea0003800200 */
.L_x_133:
[----:B------:R-:W-:Y:S01]  /*95d0*/  BAR.SYNC.DEFER_BLOCKING 0x1, 0x80 ;  /* 0x0042000000007b1d */ /* 0x000fe20000010000 */
[----:B------:R-:W-:Y:S01]  /*95e0*/  ISETP.NE.AND P1, PT, R115, RZ, PT ;  /* 0x000000ff7300720c */ /* 0x000fe20003f25270 */
[----:B------:R-:W-:Y:S01]  /*95f0*/  IMAD.IADD R14, R43, 0x1, R96 ;  /* 0x000000012b0e7824 */ /* 0x000fe200078e0260 */
[C---:B------:R-:W-:Y:S01]  /*9600*/  ISETP.NE.AND P0, PT, R45.reuse, 0x2, PT ;  /* 0x000000022d00780c */ /* 0x040fe20003f05270 */
[----:B------:R-:W-:Y:S01]  /*9610*/  IMAD.IADD R15, R44, 0x1, R97 ;  /* 0x000000012c0f7824 */ /* 0x000fe200078e0261 */
[----:B------:R-:W-:Y:S02]  /*9620*/  LOP3.LUT R106, R106, 0x1, RZ, 0x3c, !PT ;  /* 0x000000016a6a7812 */ /* 0x000fe400078e3cff */
[----:B------:R-:W-:Y:S02]  /*9630*/  SEL R0, RZ, 0x1, P0 ;  /* 0x00000001ff007807 */ /* 0x000fe40000000000 */
[----:B------:R-:W-:Y:S02]  /*9640*/  SEL R45, R45, RZ, P0 ;  /* 0x000000ff2d2d7207 */ /* 0x000fe40000000000 */
[----:B------:R-:W-:Y:S01]  /*9650*/  LOP3.LUT R107, R107, R0, RZ, 0x3c, !PT ;  /* 0x000000006b6b7212 */ /* 0x000fe200078e3cff */
[----:B------:R-:W-:Y:S02]  /*9660*/  UMOV UR49, UR54 ;  /* 0x0000003600317c82 */ /* 0x000fe40008000000 */
[----:B------:R-:W-:Y:S05]  /*9670*/  @P1 BRA `(.L_x_135) ;  /* 0xffffffd000b81947 */ /* 0x000fea000383ffff */
[----:B------:R-:W-:Y:S05]  /*9680*/  EXIT ;  /* 0x000000000000794d */ /* 0x000fea0003800000 */
.L_x_25:
[----:B------:R-:W-:Y:S07]  /*9690*/  MOV R3, UR37 ;  /* 0x0000002500037c02 */ /* 0x000fee0008000f00 */
.L_x_136:
[----:B---3--:R3:W4:Y:S02]  /*96a0*/  SYNCS.PHASECHK.TRANS64.TRYWAIT P0, [R3+URZ+0x110], R15 ;  /* 0x0001100f030075a7 */ /* 0x00872400080011ff */
[----:B----4-:R-:W-:Y:S05]  /*96b0*/  @!P0 NANOSLEEP.SYNCS 0x989680 ;  /* 0x009896800000895d */ /* 0x010fea0003900000 */
[----:B------:R-:W4:Y:S02]  /*96c0*/  @!P0 SYNCS.PHASECHK.TRANS64 P0, [R3+URZ+0x110], R15 ;  /* 0x0001100f030085a7 */ /* 0x000f2400080010ff */
[----:B----4-:R-:W-:Y:S05]  /*96d0*/  @!P0 BRA `(.L_x_136) ;  /* 0xfffffffc00f08947 */ /* 0x010fea000383ffff */
[----:B------:R-:W-:Y:S05]  /*96e0*/  BRA `(.L_x_24) ;  /* 0xffffff8800807947 */ /* 0x000fea000383ffff */
.L_x_32:
[----:B------:R-:W-:Y:S07]  /*96f0*/  MOV R4, UR41 ;  /* 0x0000002900047c02 */ /* 0x000fee0008000f00 */
.L_x_137:
[----:B--2---:R2:W1:Y:S02]  /*9700*/  SYNCS.PHASECHK.TRANS64.TRYWAIT P0, [R4+URZ+0x110], R7 ;  /* 0x00011007040075a7 */ /* 0x00446400080011ff */
[----:B-1----:R-:W-:Y:S05]  /*9710*/  @!P0 NANOSLEEP.SYNCS 0x989680 ;  /* 0x009896800000895d */ /* 0x002fea0003900000 */
[----:B------:R-:W1:Y:S02]  /*9720*/  @!P0 SYNCS.PHASECHK.TRANS64 P0, [R4+URZ+0x110], R7 ;  /* 0x00011007040085a7 */ /* 0x000e6400080010ff */
[----:B-1----:R-:W-:Y:S05]  /*9730*/  @!P0 BRA `(.L_x_137) ;  /* 0xfffffffc00f08947 */ /* 0x002fea000383ffff */
[----:B------:R-:W-:Y:S05]  /*9740*/  BRA `(.L_x_31) ;  /* 0xffffff8c00fc7947 */ /* 0x000fea000383ffff */
.L_x_37:
[----:B-1----:R-:W-:-:S07]  /*9750*/  MOV R2, UR45 ;  /* 0x0000002d00027c02 */ /* 0x002fce0008000f00 */
.L_x_138:
[----:B-1----:R1:W4:Y:S02]  /*9760*/  SYNCS.PHASECHK.TRANS64.TRYWAIT P0, [R2+URZ+0x250], R3 ;  /* 0x00025003020075a7 */ /* 0x00232400080011ff */
[----:B----4-:R-:W-:Y:S05]  /*9770*/  @!P0 NANOSLEEP.SYNCS 0x989680 ;  /* 0x009896800000895d */ /* 0x010fea0003900000 */
[----:B------:R-:W4:Y:S02]  /*9780*/  @!P0 SYNCS.PHASECHK.TRANS64 P0, [R2+URZ+0x250], R3 ;  /* 0x00025003020085a7 */ /* 0x000f2400080010ff */
[----:B----4-:R-:W-:Y:S05]  /*9790*/  @!P0 BRA `(.L_x_138) ;  /* 0xfffffffc00f08947 */ /* 0x010fea000383ffff */
[----:B------:R-:W-:Y:S05]  /*97a0*/  BRA `(.L_x_139) ;  /* 0xffffff9400047947 */ /* 0x000fea000383ffff */
.L_x_41:
[----:B------:R-:W-:-:S07]  /*97b0*/  MOV R0, UR4 ;  /* 0x0000000400007c02 */ /* 0x000fce0008000f00 */
.L_x_140:
[----:B-1----:R1:W2:Y:S02]  /*97c0*/  SYNCS.PHASECHK.TRANS64.TRYWAIT P0, [R0+URZ], R2 ;  /* 0x00000002000075a7 */ /* 0x0022a400080011ff */
[----:B--2---:R-:W-:Y:S05]  /*97d0*/  @!P0 NANOSLEEP.SYNCS 0x989680 ;  /* 0x009896800000895d */ /* 0x004fea0003900000 */
[----:B------:R-:W2:Y:S02]  /*97e0*/  @!P0 SYNCS.PHASECHK.TRANS64 P0, [R0+URZ], R2 ;  /* 0x00000002000085a7 */ /* 0x000ea400080010ff */
[----:B--2---:R-:W-:Y:S05]  /*97f0*/  @!P0 BRA `(.L_x_140) ;  /* 0xfffffffc00f08947 */ /* 0x004fea000383ffff */
[----:B------:R-:W-:Y:S05]  /*9800*/  BRA `(.L_x_141) ;  /* 0xffffff9800547947 */ /* 0x000fea000383ffff */
.L_x_42:
[----:B------:R-:W-:-:S07]  /*9810*/  MOV R0, UR4 ;  /* 0x0000000400007c02 */ /* 0x000fce0008000f00 */
.L_x_142:
[----:B-1----:R1:W2:Y:S02]  /*9820*/  SYNCS.PHASECHK.TRANS64.TRYWAIT P0, [R0+URZ], R3 ;  /* 0x00000003000075a7 */ /* 0x0022a400080011ff */
[----:B--2---:R-:W-:Y:S05]  /*9830*/  @!P0 NANOSLEEP.SYNCS 0x989680 ;  /* 0x009896800000895d */ /* 0x004fea0003900000 */
[----:B------:R-:W2:Y:S02]  /*9840*/  @!P0 SYNCS.PHASECHK.TRANS64 P0, [R0+URZ], R3 ;  /* 0x00000003000085a7 */ /* 0x000ea400080010ff */
[----:B--2---:R-:W-:Y:S05]  /*9850*/  @!P0 BRA `(.L_x_142) ;  /* 0xfffffffc00f08947 */ /* 0x004fea000383ffff */
[----:B------:R-:W-:Y:S05]  /*9860*/  BRA `(.L_x_143) ;  /* 0xffffff9800607947 */ /* 0x000fea000383ffff */
.L_x_43:
[----:B------:R-:W-:-:S07]  /*9870*/  MOV R0, UR4 ;  /* 0x0000000400007c02 */ /* 0x000fce0008000f00 */
.L_x_144:
[----:B-1----:R1:W2:Y:S02]  /*9880*/  SYNCS.PHASECHK.TRANS64.TRYWAIT P0, [R0+URZ], R3 ;  /* 0x00000003000075a7 */ /* 0x0022a400080011ff */
[----:B--2---:R-:W-:Y:S05]  /*9890*/  @!P0 NANOSLEEP.SYNCS 0x989680 ;  /* 0x009896800000895d */ /* 0x004fea0003900000 */
[----:B------:R-:W2:Y:S02]  /*98a0*/  @!P0 SYNCS.PHASECHK.TRANS64 P0, [R0+URZ], R3 ;  /* 0x00000003000085a7 */ /* 0x000ea400080010ff */
[----:B--2---:R-:W-:Y:S05]  /*98b0*/  @!P0 BRA `(.L_x_144) ;  /* 0xfffffffc00f08947 */ /* 0x004fea000383ffff */
[----:B------:R-:W-:Y:S05]  /*98c0*/  BRA `(.L_x_145) ;  /* 0xffffff98006c7947 */ /* 0x000fea000383ffff */
.L_x_44:
[----:B------:R-:W-:-:S07]  /*98d0*/  MOV R0, UR4 ;  /* 0x0000000400007c02 */ /* 0x000fce0008000f00 */
.L_x_146:
[----:B-1----:R1:W2:Y:S02]  /*98e0*/  SYNCS.PHASECHK.TRANS64.TRYWAIT P0, [R0+URZ], R3 ;  /* 0x00000003000075a7 */ /* 0x0022a400080011ff */
[----:B--2---:R-:W-:Y:S05]  /*98f0*/  @!P0 NANOSLEEP.SYNCS 0x989680 ;  /* 0x009896800000895d */ /* 0x004fea0003900000 */
[----:B------:R-:W2:Y:S02]  /*9900*/  @!P0 SYNCS.PHASECHK.TRANS64 P0, [R0+URZ], R3 ;  /* 0x00000003000085a7 */ /* 0x000ea400080010ff */
[----:B--2---:R-:W-:Y:S05]  /*9910*/  @!P0 BRA `(.L_x_146) ;  /* 0xfffffffc00f08947 */ /* 0x004fea000383ffff */
[----:B------:R-:W-:Y:S05]  /*9920*/  BRA `(.L_x_147) ;  /* 0xffffff9800787947 */ /* 0x000fea000383ffff */
.L_x_45:
[----:B------:R-:W-:-:S07]  /*9930*/  MOV R0, UR4 ;  /* 0x0000000400007c02 */ /* 0x000fce0008000f00 */
.L_x_148:
[----:B-1----:R1:W2:Y:S02]  /*9940*/  SYNCS.PHASECHK.TRANS64.TRYWAIT P0, [R0+URZ], R3 ;  /* 0x00000003000075a7 */ /* 0x0022a400080011ff */
[----:B--2---:R-:W-:Y:S05]  /*9950*/  @!P0 NANOSLEEP.SYNCS 0x989680 ;  /* 0x009896800000895d */ /* 0x004fea0003900000 */
[----:B------:R-:W2:Y:S02]  /*9960*/  @!P0 SYNCS.PHASECHK.TRANS64 P0, [R0+URZ], R3 ;  /* 0x00000003000085a7 */ /* 0x000ea400080010ff */
[----:B--2---:R-:W-:Y:S05]  /*9970*/  @!P0 BRA `(.L_x_148) ;  /* 0xfffffffc00f08947 */ /* 0x004fea000383ffff */
[----:B------:R-:W-:Y:S05]  /*9980*/  BRA `(.L_x_149) ;  /* 0xffffff9800847947 */ /* 0x000fea000383ffff */
.L_x_46:
[----:B------:R-:W-:-:S07]  /*9990*/  MOV R0, UR4 ;  /* 0x0000000400007c02 */ /* 0x000fce0008000f00 */
.L_x_150:
[----:B-1----:R1:W2:Y:S02]  /*99a0*/  SYNCS.PHASECHK.TRANS64.TRYWAIT P0, [R0+URZ], R3 ;  /* 0x00000003000075a7 */ /* 0x0022a400080011ff */
[----:B--2---:R-:W-:Y:S05]  /*99b0*/  @!P0 NANOSLEEP.SYNCS 0x989680 ;  /* 0x009896800000895d */ /* 0x004fea0003900000 */
[----:B------:R-:W2:Y:S02]  /*99c0*/  @!P0 SYNCS.PHASECHK.TRANS64 P0, [R0+URZ], R3 ;  /* 0x00000003000085a7 */ /* 0x000ea400080010ff */
[----:B--2---:R-:W-:Y:S05]  /*99d0*/  @!P0 BRA `(.L_x_150) ;  /* 0xfffffffc00f08947 */ /* 0x004fea000383ffff */
[----:B------:R-:W-:Y:S05]  /*99e0*/  BRA `(.L_x_151) ;  /* 0xffffff9800907947 */ /* 0x000fea000383ffff */
.L_x_47:
[----:B------:R-:W-:-:S07]  /*99f0*/  MOV R0, UR4 ;  /* 0x0000000400007c02 */ /* 0x000fce0008000f00 */
.L_x_152:
[----:B-1----:R1:W2:Y:S02]  /*9a00*/  SYNCS.PHASECHK.TRANS64.TRYWAIT P0, [R0+URZ], R3 ;  /* 0x00000003000075a7 */ /* 0x0022a400080011ff */
[----:B--2---:R-:W-:Y:S05]  /*9a10*/  @!P0 NANOSLEEP.SYNCS 0x989680 ;  /* 0x009896800000895d */ /* 0x004fea0003900000 */
[----:B------:R-:W2:Y:S02]  /*9a20*/  @!P0 SYNCS.PHASECHK.TRANS64 P0, [R0+URZ], R3 ;  /* 0x00000003000085a7 */ /* 0x000ea400080010ff */
[----:B--2---:R-:W-:Y:S05]  /*9a30*/  @!P0 BRA `(.L_x_152) ;  /* 0xfffffffc00f08947 */ /* 0x004fea000383ffff */
[----:B------:R-:W-:Y:S05]  /*9a40*/  BRA `(.L_x_153) ;  /* 0xffffff98009c7947 */ /* 0x000fea000383ffff */
.L_x_48:
[----:B------:R-:W-:-:S07]  /*9a50*/  MOV R0, UR4 ;  /* 0x0000000400007c02 */ /* 0x000fce0008000f00 */
.L_x_154:
[----:B-1----:R1:W2:Y:S02]  /*9a60*/  SYNCS.PHASECHK.TRANS64.TRYWAIT P0, [R0+URZ], R3 ;  /* 0x00000003000075a7 */ /* 0x0022a400080011ff */
[----:B--2---:R-:W-:Y:S05]  /*9a70*/  @!P0 NANOSLEEP.SYNCS 0x989680 ;  /* 0x009896800000895d */ /* 0x004fea0003900000 */
[----:B------:R-:W2:Y:S02]  /*9a80*/  @!P0 SYNCS.PHASECHK.TRANS64 P0, [R0+URZ], R3 ;  /* 0x00000003000085a7 */ /* 0x000ea400080010ff */
[----:B--2---:R-:W-:Y:S05]  /*9a90*/  @!P0 BRA `(.L_x_154) ;  /* 0xfffffffc00f08947 */ /* 0x004fea000383ffff */
[----:B------:R-:W-:Y:S05]  /*9aa0*/  BRA `(.L_x_155) ;  /* 0xffffff9800a87947 */ /* 0x000fea000383ffff */
.L_x_49:
[----:B------:R-:W-:-:S07]  /*9ab0*/  MOV R0, UR4 ;  /* 0x0000000400007c02 */ /* 0x000fce0008000f00 */
.L_x_156:
[----:B-1----:R1:W2:Y:S02]  /*9ac0*/  SYNCS.PHASECHK.TRANS64.TRYWAIT P0, [R0+URZ], R3 ;  /* 0x00000003000075a7 */ /* 0x0022a400080011ff */
[----:B--2---:R-:W-:Y:S05]  /*9ad0*/  @!P0 NANOSLEEP.SYNCS 0x989680 ;  /* 0x009896800000895d */ /* 0x004fea0003900000 */
[----:B------:R-:W2:Y:S02]  /*9ae0*/  @!P0 SYNCS.PHASECHK.TRANS64 P0, [R0+URZ], R3 ;  /* 0x00000003000085a7 */ /* 0x000ea400080010ff */
[----:B--2---:R-:W-:Y:S05]  /*9af0*/  @!P0 BRA `(.L_x_156) ;  /* 0xfffffffc00f08947 */ /* 0x004fea000383ffff */
[----:B------:R-:W-:Y:S05]  /*9b00*/  BRA `(.L_x_157) ;  /* 0xffffff9800b47947 */ /* 0x000fea000383ffff */
.L_x_50:
[----:B------:R-:W-:-:S07]  /*9b10*/  MOV R0, UR4 ;  /* 0x0000000400007c02 */ /* 0x000fce0008000f00 */
.L_x_158:
[----:B-1----:R1:W2:Y:S02]  /*9b20*/  SYNCS.PHASECHK.TRANS64.TRYWAIT P0, [R0+URZ], R3 ;  /* 0x00000003000075a7 */ /* 0x0022a400080011ff */
[----:B--2---:R-:W-:Y:S05]  /*9b30*/  @!P0 NANOSLEEP.SYNCS 0x989680 ;  /* 0x009896800000895d */ /* 0x004fea0003900000 */
[----:B------:R-:W2:Y:S02]  /*9b40*/  @!P0 SYNCS.PHASECHK.TRANS64 P0, [R0+URZ], R3 ;  /* 0x00000003000085a7 */ /* 0x000ea400080010ff */
[----:B--2---:R-:W-:Y:S05]  /*9b50*/  @!P0 BRA `(.L_x_158) ;  /* 0xfffffffc00f08947 */ /* 0x004fea000383ffff */
[----:B------:R-:W-:Y:S05]  /*9b60*/  BRA `(.L_x_159) ;  /* 0xffffff9800c07947 */ /* 0x000fea000383ffff */
.L_x_51:
[----:B------:R-:W-:-:S07]  /*9b70*/  MOV R0, UR4 ;  /* 0x0000000400007c02 */ /* 0x000fce0008000f00 */
.L_x_160:
[----:B-1----:R1:W2:Y:S02]  /*9b80*/  SYNCS.PHASECHK.TRANS64.TRYWAIT P0, [R0+URZ], R3 ;  /* 0x00000003000075a7 */ /* 0x0022a400080011ff */
[----:B--2---:R-:W-:Y:S05]  /*9b90*/  @!P0 NANOSLEEP.SYNCS 0x989680 ;  /* 0x009896800000895d */ /* 0x004fea0003900000 */
[----:B------:R-:W2:Y:S02]  /*9ba0*/  @!P0 SYNCS.PHASECHK.TRANS64 P0, [R0+URZ], R3 ;  /* 0x00000003000085a7 */ /* 0x000ea400080010ff */
[----:B--2---:R-:W-:Y:S05]  /*9bb0*/  @!P0 BRA `(.L_x_160) ;  /* 0xfffffffc00f08947 */ /* 0x004fea000383ffff */
[----:B------:R-:W-:Y:S05]  /*9bc0*/  BRA `(.L_x_161) ;  /* 0xffffff9800cc7947 */ /* 0x000fea000383ffff */
.L_x_52:
[----:B------:R-:W-:-:S07]  /*9bd0*/  MOV R0, UR4 ;  /* 0x0000000400007c02 */ /* 0x000fce0008000f00 */
.L_x_162:
[----:B-1----:R1:W2:Y:S02]  /*9be0*/  SYNCS.PHASECHK.TRANS64.TRYWAIT P0, [R0+URZ], R3 ;  /* 0x00000003000075a7 */ /* 0x0022a400080011ff */
[----:B--2---:R-:W-:Y:S05]  /*9bf0*/  @!P0 NANOSLEEP.SYNCS 0x989680 ;  /* 0x009896800000895d */ /* 0x004fea0003900000 */
[----:B------:R-:W2:Y:S02]  /*9c00*/  @!P0 SYNCS.PHASECHK.TRANS64 P0, [R0+URZ], R3 ;  /* 0x00000003000085a7 */ /* 0x000ea400080010ff */
[----:B--2---:R-:W-:Y:S05]  /*9c10*/  @!P0 BRA `(.L_x_162) ;  /* 0xfffffffc00f08947 */ /* 0x004fea000383ffff */
[----:B------:R-:W-:Y:S05]  /*9c20*/  BRA `(.L_x_163) ;  /* 0xffffff9800d87947 */ /* 0x000fea000383ffff */
.L_x_53:
[----:B------:R-:W-:-:S07]  /*9c30*/  MOV R0, UR4 ;  /* 0x0000000400007c02 */ /* 0x000fce0008000f00 */
.L_x_164:
[----:B-1----:R1:W2:Y:S02]  /*9c40*/  SYNCS.PHASECHK.TRANS64.TRYWAIT P0, [R0+URZ], R3 ;  /* 0x00000003000075a7 */ /* 0x0022a400080011ff */
[----:B--2---:R-:W-:Y:S05]  /*9c50*/  @!P0 NANOSLEEP.SYNCS 0x989680 ;  /* 0x009896800000895d */ /* 0x004fea0003900000 */
[----:B------:R-:W2:Y:S02]  /*9c60*/  @!P0 SYNCS.PHASECHK.TRANS64 P0, [R0+URZ], R3 ;  /* 0x00000003000085a7 */ /* 0x000ea400080010ff */
[----:B--2---:R-:W-:Y:S05]  /*9c70*/  @!P0 BRA `(.L_x_164) ;  /* 0xfffffffc00f08947 */ /* 0x004fea000383ffff */
[----:B------:R-:W-:Y:S05]  /*9c80*/  BRA `(.L_x_165) ;  /* 0xffffff9800e47947 */ /* 0x000fea000383ffff */
.L_x_54:
[----:B------:R-:W-:-:S07]  /*9c90*/  MOV R0, UR4 ;  /* 0x0000000400007c02 */ /* 0x000fce0008000f00 */
.L_x_166:
[----:B-1----:R1:W2:Y:S02]  /*9ca0*/  SYNCS.PHASECHK.TRANS64.TRYWAIT P0, [R0+URZ], R3 ;  /* 0x00000003000075a7 */ /* 0x0022a400080011ff */
[----:B--2---:R-:W-:Y:S05]  /*9cb0*/  @!P0 NANOSLEEP.SYNCS 0x989680 ;  /* 0x009896800000895d */ /* 0x004fea0003900000 */
[----:B------:R-:W2:Y:S02]  /*9cc0*/  @!P0 SYNCS.PHASECHK.TRANS64 P0, [R0+URZ], R3 ;  /* 0x00000003000085a7 */ /* 0x000ea400080010ff */
[----:B--2---:R-:W-:Y:S05]  /*9cd0*/  @!P0 BRA `(.L_x_166) ;  /* 0xfffffffc00f08947 */ /* 0x004fea000383ffff */
[----:B------:R-:W-:Y:S05]  /*9ce0*/  BRA `(.L_x_167) ;  /* 0xffffff9800f07947 */ /* 0x000fea000383ffff */
.L_x_55:
[----:B------:R-:W-:-:S07]  /*9cf0*/  MOV R0, UR4 ;  /* 0x0000000400007c02 */ /* 0x000fce0008000f00 */
.L_x_168:
[----:B-1----:R1:W2:Y:S02]  /*9d00*/  SYNCS.PHASECHK.TRANS64.TRYWAIT P0, [R0+URZ], R3 ;  /* 0x00000003000075a7 */ /* 0x0022a400080011ff */
[----:B--2---:R-:W-:Y:S05]  /*9d10*/  @!P0 NANOSLEEP.SYNCS 0x989680 ;  /* 0x009896800000895d */ /* 0x004fea0003900000 */
[----:B------:R-:W2:Y:S02]  /*9d20*/  @!P0 SYNCS.PHASECHK.TRANS64 P0, [R0+URZ], R3 ;  /* 0x00000003000085a7 */ /* 0x000ea400080010ff */
[----:B--2---:R-:W-:Y:S05]  /*9d30*/  @!P0 BRA `(.L_x_168) ;  /* 0xfffffffc00f08947 */ /* 0x004fea000383ffff */
[----:B------:R-:W-:Y:S05]  /*9d40*/  BRA `(.L_x_169) ;  /* 0xffffff9800fc7947 */ /* 0x000fea000383ffff */
.L_x_56:
[----:B------:R-:W-:-:S07]  /*9d50*/  MOV R0, UR4 ;  /* 0x0000000400007c02 */ /* 0x000fce0008000f00 */
.L_x_170:
[----:B-1----:R1:W2:Y:S02]  /*9d60*/  SYNCS.PHASECHK.TRANS64.TRYWAIT P0, [R0+URZ], R3 ;  /* 0x00000003000075a7 */ /* 0x0022a400080011ff */
[----:B--2---:R-:W-:Y:S05]  /*9d70*/  @!P0 NANOSLEEP.SYNCS 0x989680 ;  /* 0x009896800000895d */ /* 0x004fea0003900000 */
[----:B------:R-:W2:Y:S02]  /*9d80*/  @!P0 SYNCS.PHASECHK.TRANS64 P0, [R0+URZ], R3 ;  /* 0x00000003000085a7 */ /* 0x000ea400080010ff */
[----:B--2---:R-:W-:Y:S05]  /*9d90*/  @!P0 BRA `(.L_x_170) ;  /* 0xfffffffc00f08947 */ /* 0x004fea000383ffff */
[----:B------:R-:W-:Y:S05]  /*9da0*/  BRA `(.L_x_171) ;  /* 0xffffff9c00087947 */ /* 0x000fea000383ffff */
.L_x_57:
[----:B------:R-:W-:-:S07]  /*9db0*/  MOV R0, UR4 ;  /* 0x0000000400007c02 */ /* 0x000fce0008000f00 */
.L_x_172:
[----:B-1----:R1:W2:Y:S02]  /*9dc0*/  SYNCS.PHASECHK.TRANS64.TRYWAIT P0, [R0+URZ], R3 ;  /* 0x00000003000075a7 */ /* 0x0022a400080011ff */
[----:B--2---:R-:W-:Y:S05]  /*9dd0*/  @!P0 NANOSLEEP.SYNCS 0x989680 ;  /* 0x009896800000895d */ /* 0x004fea0003900000 */
[----:B------:R-:W2:Y:S02]  /*9de0*/  @!P0 SYNCS.PHASECHK.TRANS64 P0, [R0+URZ], R3 ;  /* 0x00000003000085a7 */ /* 0x000ea400080010ff */
[----:B--2---:R-:W-:Y:S05]  /*9df0*/  @!P0 BRA `(.L_x_172) ;  /* 0xfffffffc00f08947 */ /* 0x004fea000383ffff */
[----:B------:R-:W-:Y:S05]  /*9e00*/  BRA `(.L_x_173) ;  /* 0xffffff9c00147947 */ /* 0x000fea000383ffff */
.L_x_58:
[----:B------:R-:W-:-:S07]  /*9e10*/  MOV R0, UR4 ;  /* 0x0000000400007c02 */ /* 0x000fce0008000f00 */
.L_x_174:
[----:B-1----:R1:W2:Y:S02]  /*9e20*/  SYNCS.PHASECHK.TRANS64.TRYWAIT P0, [R0+URZ], R3 ;  /* 0x00000003000075a7 */ /* 0x0022a400080011ff */
[----:B--2---:R-:W-:Y:S05]  /*9e30*/  @!P0 NANOSLEEP.SYNCS 0x989680 ;  /* 0x009896800000895d */ /* 0x004fea0003900000 */
[----:B------:R-:W2:Y:S02]  /*9e40*/  @!P0 SYNCS.PHASECHK.TRANS64 P0, [R0+URZ], R3 ;  /* 0x00000003000085a7 */ /* 0x000ea400080010ff */
[----:B--2---:R-:W-:Y:S05]  /*9e50*/  @!P0 BRA `(.L_x_174) ;  /* 0xfffffffc00f08947 */ /* 0x004fea000383ffff */
[----:B------:R-:W-:Y:S05]  /*9e60*/  BRA `(.L_x_175) ;  /* 0xffffff9c00207947 */ /* 0x000fea000383ffff */
.L_x_59:
[----:B------:R-:W-:-:S07]  /*9e70*/  MOV R0, UR4 ;  /* 0x0000000400007c02 */ /* 0x000fce0008000f00 */
.L_x_176:
[----:B-1----:R1:W2:Y:S02]  /*9e80*/  SYNCS.PHASECHK.TRANS64.TRYWAIT P0, [R0+URZ], R3 ;  /* 0x00000003000075a7 */ /* 0x0022a400080011ff */
[----:B--2---:R-:W-:Y:S05]  /*9e90*/  @!P0 NANOSLEEP.SYNCS 0x989680 ;  /* 0x009896800000895d */ /* 0x004fea0003900000 */
[----:B------:R-:W2:Y:S02]  /*9ea0*/  @!P0 SYNCS.PHASECHK.TRANS64 P0, [R0+URZ], R3 ;  /* 0x00000003000085a7 */ /* 0x000ea400080010ff */
[----:B--2---:R-:W-:Y:S05]  /*9eb0*/  @!P0 BRA `(.L_x_176) ;  /* 0xfffffffc00f08947 */ /* 0x004fea000383ffff */
[----:B------:R-:W-:Y:S05]  /*9ec0*/  BRA `(.L_x_177) ;  /* 0xffffff9c002c7947 */ /* 0x000fea000383ffff */
.L_x_60:
[----:B------:R-:W-:-:S07]  /*9ed0*/  MOV R0, UR4 ;  /* 0x0000000400007c02 */ /* 0x000fce0008000f00 */
.L_x_178:
[----:B-1----:R1:W2:Y:S02]  /*9ee0*/  SYNCS.PHASECHK.TRANS64.TRYWAIT P0, [R0+URZ], R3 ;  /* 0x00000003000075a7 */ /* 0x0022a400080011ff */
[----:B--2---:R-:W-:Y:S05]  /*9ef0*/  @!P0 NANOSLEEP.SYNCS 0x989680 ;  /* 0x009896800000895d */ /* 0x004fea0003900000 */
[----:B------:R-:W2:Y:S02]  /*9f00*/  @!P0 SYNCS.PHASECHK.TRANS64 P0, [R0+URZ], R3 ;  /* 0x00000003000085a7 */ /* 0x000ea400080010ff */
[----:B--2---:R-:W-:Y:S05]  /*9f10*/  @!P0 BRA `(.L_x_178) ;  /* 0xfffffffc00f08947 */ /* 0x004fea000383ffff */
[----:B------:R-:W-:Y:S05]  /*9f20*/  BRA `(.L_x_179) ;  /* 0xffffff9c00387947 */ /* 0x000fea000383ffff */
.L_x_61:
[----:B------:R-:W-:-:S07]  /*9f30*/  MOV R0, UR4 ;  /* 0x0000000400007c02 */ /* 0x000fce0008000f00 */
.L_x_180:
[----:B-1----:R1:W2:Y:S02]  /*9f40*/  SYNCS.PHASECHK.TRANS64.TRYWAIT P0, [R0+URZ], R3 ;  /* 0x00000003000075a7 */ /* 0x0022a400080011ff */
[----:B--2---:R-:W-:Y:S05]  /*9f50*/  @!P0 NANOSLEEP.SYNCS 0x989680 ;  /* 0x009896800000895d */ /* 0x004fea0003900000 */
[----:B------:R-:W2:Y:S02]  /*9f60*/  @!P0 SYNCS.PHASECHK.TRANS64 P0, [R0+URZ], R3 ;  /* 0x00000003000085a7 */ /* 0x000ea400080010ff */
[----:B--2---:R-:W-:Y:S05]  /*9f70*/  @!P0 BRA `(.L_x_180) ;  /* 0xfffffffc00f08947 */ /* 0x004fea000383ffff */
[----:B------:R-:W-:Y:S05]  /*9f80*/  BRA `(.L_x_181) ;  /* 0xffffff9c00447947 */ /* 0x000fea000383ffff */
.L_x_62:
[----:B------:R-:W-:-:S07]  /*9f90*/  MOV R0, UR4 ;  /* 0x0000000400007c02 */ /* 0x000fce0008000f00 */
.L_x_182:
[----:B-1----:R1:W2:Y:S02]  /*9fa0*/  SYNCS.PHASECHK.TRANS64.TRYWAIT P0, [R0+URZ], R3 ;  /* 0x00000003000075a7 */ /* 0x0022a400080011ff */
[----:B--2---:R-:W-:Y:S05]  /*9fb0*/  @!P0 NANOSLEEP.SYNCS 0x989680 ;  /* 0x009896800000895d */ /* 0x004fea0003900000 */
[----:B------:R-:W2:Y:S02]  /*9fc0*/  @!P0 SYNCS.PHASECHK.TRANS64 P0, [R0+URZ], R3 ;  /* 0x00000003000085a7 */ /* 0x000ea400080010ff */
[----:B--2---:R-:W-:Y:S05]  /*9fd0*/  @!P0 BRA `(.L_x_182) ;  /* 0xfffffffc00f08947 */ /* 0x004fea000383ffff */
[----:B------:R-:W-:Y:S05]  /*9fe0*/  BRA `(.L_x_183) ;  /* 0xffffff9c00507947 */ /* 0x000fea000383ffff */
.L_x_63:
[----:B------:R-:W-:-:S07]  /*9ff0*/  MOV R0, UR4 ;  /* 0x0000000400007c02 */ /* 0x000fce0008000f00 */
.L_x_184:
[----:B-1----:R1:W2:Y:S02]  /*a000*/  SYNCS.PHASECHK.TRANS64.TRYWAIT P0, [R0+URZ], R3 ;  /* 0x00000003000075a7 */ /* 0x0022a400080011ff */
[----:B--2---:R-:W-:Y:S05]  /*a010*/  @!P0 NANOSLEEP.SYNCS 0x989680 ;  /* 0x009896800000895d */ /* 0x004fea0003900000 */
[----:B------:R-:W2:Y:S02]  /*a020*/  @!P0 SYNCS.PHASECHK.TRANS64 P0, [R0+URZ], R3 ;  /* 0x00000003000085a7 */ /* 0x000ea400080010ff */
[----:B--2---:R-:W-:Y:S05]  /*a030*/  @!P0 BRA `(.L_x_184) ;  /* 0xfffffffc00f08947 */ /* 0x004fea000383ffff */
[----:B------:R-:W-:Y:S05]  /*a040*/  BRA `(.L_x_185) ;  /* 0xffffff9c005c7947 */ /* 0x000fea000383ffff */
.L_x_64:
[----:B------:R-:W-:-:S07]  /*a050*/  MOV R0, UR4 ;  /* 0x0000000400007c02 */ /* 0x000fce0008000f00 */
.L_x_186:
[----:B-1----:R1:W2:Y:S02]  /*a060*/  SYNCS.PHASECHK.TRANS64.TRYWAIT P0, [R0+URZ], R3 ;  /* 0x00000003000075a7 */ /* 0x0022a400080011ff */
[----:B--2---:R-:W-:Y:S05]  /*a070*/  @!P0 NANOSLEEP.SYNCS 0x989680 ;  /* 0x009896800000895d */ /* 0x004fea0003900000 */
[----:B------:R-:W2:Y:S02]  /*a080*/  @!P0 SYNCS.PHASECHK.TRANS64 P0, [R0+URZ], R3 ;  /* 0x00000003000085a7 */ /* 0x000ea400080010ff */
[----:B--2---:R-:W-:Y:S05]  /*a090*/  @!P0 BRA `(.L_x_186) ;  /* 0xfffffffc00f08947 */ /* 0x004fea000383ffff */
[----:B------:R-:W-:Y:S05]  /*a0a0*/  BRA `(.L_x_187) ;  /* 0xffffff9c00687947 */ /* 0x000fea000383ffff */
.L_x_65:
[----:B------:R-:W-:-:S07]  /*a0b0*/  MOV R0, UR4 ;  /* 0x0000000400007c02 */ /* 0x000fce0008000f00 */
.L_x_188:
[----:B-1----:R1:W2:Y:S02]  /*a0c0*/  SYNCS.PHASECHK.TRANS64.TRYWAIT P0, [R0+URZ], R3 ;  /* 0x00000003000075a7 */ /* 0x0022a400080011ff */
[----:B--2---:R-:W-:Y:S05]  /*a0d0*/  @!P0 NANOSLEEP.SYNCS 0x989680 ;  /* 0x009896800000895d */ /* 0x004fea0003900000 */
[----:B------:R-:W2:Y:S02]  /*a0e0*/  @!P0 SYNCS.PHASECHK.TRANS64 P0, [R0+URZ], R3 ;  /* 0x00000003000085a7 */ /* 0x000ea400080010ff */
[----:B--2---:R-:W-:Y:S05]  /*a0f0*/  @!P0 BRA `(.L_x_188) ;  /* 0xfffffffc00f08947 */ /* 0x004fea000383ffff */
[----:B------:R-:W-:Y:S05]  /*a100*/  BRA `(.L_x_189) ;  /* 0xffffff9c00747947 */ /* 0x000fea000383ffff */
.L_x_66:
[----:B------:R-:W-:-:S07]  /*a110*/  MOV R0, UR4 ;  /* 0x0000000400007c02 */ /* 0x000fce0008000f00 */
.L_x_190:
[----:B-1----:R1:W2:Y:S02]  /*a120*/  SYNCS.PHASECHK.TRANS64.TRYWAIT P0, [R0+URZ], R3 ;  /* 0x00000003000075a7 */ /* 0x0022a400080011ff */
[----:B--2---:R-:W-:Y:S05]  /*a130*/  @!P0 NANOSLEEP.SYNCS 0x989680 ;  /* 0x009896800000895d */ /* 0x004fea0003900000 */
[----:B------:R-:W2:Y:S02]  /*a140*/  @!P0 SYNCS.PHASECHK.TRANS64 P0, [R0+URZ], R3 ;  /* 0x00000003000085a7 */ /* 0x000ea400080010ff */
[----:B--2---:R-:W-:Y:S05]  /*a150*/  @!P0 BRA `(.L_x_190) ;  /* 0xfffffffc00f08947 */ /* 0x004fea000383ffff */
[----:B------:R-:W-:Y:S05]  /*a160*/  BRA `(.L_x_191) ;  /* 0xffffff9c00807947 */ /* 0x000fea000383ffff */
.L_x_67:
[----:B------:R-:W-:-:S07]  /*a170*/  MOV R0, UR4 ;  /* 0x0000000400007c02 */ /* 0x000fce0008000f00 */
.L_x_192:
[----:B-1----:R1:W2:Y:S02]  /*a180*/  SYNCS.PHASECHK.TRANS64.TRYWAIT P0, [R0+URZ], R3 ;  /* 0x00000003000075a7 */ /* 0x0022a400080011ff */
[----:B--2---:R-:W-:Y:S05]  /*a190*/  @!P0 NANOSLEEP.SYNCS 0x989680 ;  /* 0x009896800000895d */ /* 0x004fea0003900000 */
[----:B------:R-:W2:Y:S02]  /*a1a0*/  @!P0 SYNCS.PHASECHK.TRANS64 P0, [R0+URZ], R3 ;  /* 0x00000003000085a7 */ /* 0x000ea400080010ff */
[----:B--2---:R-:W-:Y:S05]  /*a1b0*/  @!P0 BRA `(.L_x_192) ;  /* 0xfffffffc00f08947 */ /* 0x004fea000383ffff */
[----:B------:R-:W-:Y:S05]  /*a1c0*/  BRA `(.L_x_193) ;  /* 0xffffff9c008c7947 */ /* 0x000fea000383ffff */
.L_x_68:
[----:B------:R-:W-:-:S07]  /*a1d0*/  MOV R0, UR4 ;  /* 0x0000000400007c02 */ /* 0x000fce0008000f00 */
.L_x_194:
[----:B-1----:R1:W2:Y:S02]  /*a1e0*/  SYNCS.PHASECHK.TRANS64.TRYWAIT P0, [R0+URZ], R3 ;  /* 0x00000003000075a7 */ /* 0x0022a400080011ff */
[----:B--2---:R-:W-:Y:S05]  /*a1f0*/  @!P0 NANOSLEEP.SYNCS 0x989680 ;  /* 0x009896800000895d */ /* 0x004fea0003900000 */
[----:B------:R-:W2:Y:S02]  /*a200*/  @!P0 SYNCS.PHASECHK.TRANS64 P0, [R0+URZ], R3 ;  /* 0x00000003000085a7 */ /* 0x000ea400080010ff */
[----:B--2---:R-:W-:Y:S05]  /*a210*/  @!P0 BRA `(.L_x_194) ;  /* 0xfffffffc00f08947 */ /* 0x004fea000383ffff */
[----:B------:R-:W-:Y:S05]  /*a220*/  BRA `(.L_x_195) ;  /* 0xffffff9c00987947 */ /* 0x000fea000383ffff */
.L_x_69:
[----:B------:R-:W-:-:S07]  /*a230*/  MOV R0, UR4 ;  /* 0x0000000400007c02 */ /* 0x000fce0008000f00 */
.L_x_196:
[----:B-1----:R1:W2:Y:S02]  /*a240*/  SYNCS.PHASECHK.TRANS64.TRYWAIT P0, [R0+URZ], R3 ;  /* 0x00000003000075a7 */ /* 0x0022a400080011ff */
[----:B--2---:R-:W-:Y:S05]  /*a250*/  @!P0 NANOSLEEP.SYNCS 0x989680 ;  /* 0x009896800000895d */ /* 0x004fea0003900000 */
[----:B------:R-:W2:Y:S02]  /*a260*/  @!P0 SYNCS.PHASECHK.TRANS64 P0, [R0+URZ], R3 ;  /* 0x00000003000085a7 */ /* 0x000ea400080010ff */
[----:B--2---:R-:W-:Y:S05]  /*a270*/  @!P0 BRA `(.L_x_196) ;  /* 0xfffffffc00f08947 */ /* 0x004fea000383ffff */
[----:B------:R-:W-:Y:S05]  /*a280*/  BRA `(.L_x_197) ;  /* 0xffffff9c00a47947 */ /* 0x000fea000383ffff */
.L_x_70:
[----:B------:R-:W-:-:S07]  /*a290*/  MOV R0, UR4 ;  /* 0x0000000400007c02 */ /* 0x000fce0008000f00 */
.L_x_198:
[----:B-1----:R1:W2:Y:S02]  /*a2a0*/  SYNCS.PHASECHK.TRANS64.TRYWAIT P0, [R0+URZ], R3 ;  /* 0x00000003000075a7 */ /* 0x0022a400080011ff */
[----:B--2---:R-:W-:Y:S05]  /*a2b0*/  @!P0 NANOSLEEP.SYNCS 0x989680 ;  /* 0x009896800000895d */ /* 0x004fea0003900000 */
[----:B------:R-:W2:Y:S02]  /*a2c0*/  @!P0 SYNCS.PHASECHK.TRANS64 P0, [R0+URZ], R3 ;  /* 0x00000003000085a7 */ /* 0x000ea400080010ff */
[----:B--2---:R-:W-:Y:S05]  /*a2d0*/  @!P0 BRA `(.L_x_198) ;  /* 0xfffffffc00f08947 */ /* 0x004fea000383ffff */
[----:B------:R-:W-:Y:S05]  /*a2e0*/  BRA `(.L_x_199) ;  /* 0xffffff9c00b07947 */ /* 0x000fea000383ffff */
.L_x_71:
[----:B------:R-:W-:-:S07]  /*a2f0*/  MOV R0, UR4 ;  /* 0x0000000400007c02 */ /* 0x000fce0008000f00 */
.L_x_200:
[----:B-1----:R1:W2:Y:S02]  /*a300*/  SYNCS.PHASECHK.TRANS64.TRYWAIT P0, [R0+URZ], R3 ;  /* 0x00000003000075a7 */ /* 0x0022a400080011ff */
[----:B--2---:R-:W-:Y:S05]  /*a310*/  @!P0 NANOSLEEP.SYNCS 0x989680 ;  /* 0x009896800000895d */ /* 0x004fea0003900000 */
[----:B------:R-:W2:Y:S02]  /*a320*/  @!P0 SYNCS.PHASECHK.TRANS64 P0, [R0+URZ], R3 ;  /* 0x00000003000085a7 */ /* 0x000ea400080010ff */
[----:B--2---:R-:W-:Y:S05]  /*a330*/  @!P0 BRA `(.L_x_200) ;  /* 0xfffffffc00f08947 */ /* 0x004fea000383ffff */
[----:B------:R-:W-:Y:S05]  /*a340*/  BRA `(.L_x_201) ;  /* 0xffffff9c00bc7947 */ /* 0x000fea000383ffff */
.L_x_72:
[----:B------:R-:W-:-:S07]  /*a350*/  MOV R0, UR4 ;  /* 0x0000000400007c02 */ /* 0x000fce0008000f00 */
.L_x_202:
[----:B-1----:R1:W2:Y:S02]  /*a360*/  SYNCS.PHASECHK.TRANS64.TRYWAIT P0, [R0+URZ], R3 ;  /* 0x00000003000075a7 */ /* 0x0022a400080011ff */
[----:B--2---:R-:W-:Y:S05]  /*a370*/  @!P0 NANOSLEEP.SYNCS 0x989680 ;  /* 0x009896800000895d */ /* 0x004fea0003900000 */
[----:B------:R-:W2:Y:S02]  /*a380*/  @!P0 SYNCS.PHASECHK.TRANS64 P0, [R0+URZ], R3 ;  /* 0x00000003000085a7 */ /* 0x000ea400080010ff */
[----:B--2---:R-:W-:Y:S05]  /*a390*/  @!P0 BRA `(.L_x_202) ;  /* 0xfffffffc00f08947 */ /* 0x004fea000383ffff */
[----:B------:R-:W-:Y:S05]  /*a3a0*/  BRA `(.L_x_203) ;  /* 0xffffff9c00c87947 */ /* 0x000fea000383ffff */
.L_x_73:
[----:B------:R-:W-:-:S07]  /*a3b0*/  MOV R0, UR4 ;  /* 0x0000000400007c02 */ /* 0x000fce0008000f00 */
.L_x_204:
[----:B-1----:R1:W2:Y:S02]  /*a3c0*/  SYNCS.PHASECHK.TRANS64.TRYWAIT P0, [R0+URZ], R3 ;  /* 0x00000003000075a7 */ /* 0x0022a400080011ff */
[----:B--2---:R-:W-:Y:S05]  /*a3d0*/  @!P0 NANOSLEEP.SYNCS 0x989680 ;  /* 0x009896800000895d */ /* 0x004fea0003900000 */
[----:B------:R-:W2:Y:S02]  /*a3e0*/  @!P0 SYNCS.PHASECHK.TRANS64 P0, [R0+URZ], R3 ;  /* 0x00000003000085a7 */ /* 0x000ea400080010ff */
[----:B--2---:R-:W-:Y:S05]  /*a3f0*/  @!P0 BRA `(.L_x_204) ;  /* 0xfffffffc00f08947 */ /* 0x004fea000383ffff */
[----:B------:R-:W-:Y:S05]  /*a400*/  BRA `(.L_x_205) ;  /* 0xffffff9c00d47947 */ /* 0x000fea000383ffff */
.L_x_76:
[----:B------:R-:W-:-:S07]  /*a410*/  MOV R4, UR48 ;  /* 0x0000003000047c02 */ /* 0x000fce0008000f00 */
.L_x_206:
[----:B--2---:R2:W3:Y:S02]  /*a420*/  SYNCS.PHASECHK.TRANS64.TRYWAIT P1, [R4+URZ+0x258], R6 ;  /* 0x00025806040075a7 */ /* 0x0044e400080211ff */
[----:B---3--:R-:W-:Y:S05]  /*a430*/  @!P1 NANOSLEEP.SYNCS 0x989680 ;  /* 0x009896800000995d */ /* 0x008fea0003900000 */
[----:B------:R-:W3:Y:S02]  /*a440*/  @!P1 SYNCS.PHASECHK.TRANS64 P1, [R4+URZ+0x258], R6 ;  /* 0x00025806040095a7 */ /* 0x000ee400080210ff */
[----:B---3--:R-:W-:Y:S05]  /*a450*/  @!P1 BRA `(.L_x_206) ;  /* 0xfffffffc00f09947 */ /* 0x008fea000383ffff */
[----:B------:R-:W-:Y:S05]  /*a460*/  BRA `(.L_x_207) ;  /* 0xffffffa000387947 */ /* 0x000fea000383ffff */
.L_x_77:
[----:B--2---:R-:W-:-:S07]  /*a470*/  MOV R4, UR48 ;  /* 0x0000003000047c02 */ /* 0x004fce0008000f00 */
.L_x_208:
[----:B--2---:R2:W3:Y:S02]  /*a480*/  SYNCS.PHASECHK.TRANS64.TRYWAIT P1, [R4+URZ+0x250], R5 ;  /* 0x00025005040075a7 */ /* 0x0044e400080211ff */
[----:B---3--:R-:W-:Y:S05]  /*a490*/  @!P1 NANOSLEEP.SYNCS 0x989680 ;  /* 0x009896800000995d */ /* 0x008fea0003900000 */
[----:B------:R-:W3:Y:S02]  /*a4a0*/  @!P1 SYNCS.PHASECHK.TRANS64 P1, [R4+URZ+0x250], R5 ;  /* 0x00025005040095a7 */ /* 0x000ee400080210ff */
[----:B---3--:R-:W-:Y:S05]  /*a4b0*/  @!P1 BRA `(.L_x_208) ;  /* 0xfffffffc00f09947 */ /* 0x008fea000383ffff */
[----:B------:R-:W-:Y:S05]  /*a4c0*/  BRA `(.L_x_209) ;  /* 0xffffffa000407947 */ /* 0x000fea000383ffff */
.L_x_85:
[----:B------:R-:W-:-:S07]  /*a4d0*/  MOV R0, UR7 ;  /* 0x0000000700007c02 */ /* 0x000fce0008000f00 */
.L_x_210:
[----:B--2---:R2:W3:Y:S02]  /*a4e0*/  SYNCS.PHASECHK.TRANS64.TRYWAIT P0, [R0+URZ+0x250], R4 ;  /* 0x00025004000075a7 */ /* 0x0044e400080011ff */
[----:B---3--:R-:W-:Y:S05]  /*a4f0*/  @!P0 NANOSLEEP.SYNCS 0x989680 ;  /* 0x009896800000895d */ /* 0x008fea0003900000 */
[----:B------:R-:W3:Y:S02]  /*a500*/  @!P0 SYNCS.PHASECHK.TRANS64 P0, [R0+URZ+0x250], R4 ;  /* 0x00025004000085a7 */ /* 0x000ee400080010ff */
[----:B---3--:R-:W-:Y:S05]  /*a510*/  @!P0 BRA `(.L_x_210) ;  /* 0xfffffffc00f08947 */ /* 0x008fea000383ffff */
[----:B------:R-:W-:Y:S05]  /*a520*/  BRA `(.L_x_211) ;  /* 0xffffffa400ac7947 */ /* 0x000fea000383ffff */
.L_x_86:
[----:B------:R-:W-:-:S07]  /*a530*/  MOV R4, UR9 ;  /* 0x0000000900047c02 */ /* 0x000fce0008000f00 */
.L_x_212:
[----:B--2---:R2:W3:Y:S02]  /*a540*/  SYNCS.PHASECHK.TRANS64.TRYWAIT P0, [R4+URZ+0x270], R0 ;  /* 0x00027000040075a7 */ /* 0x0044e400080011ff */
[----:B---3--:R-:W-:Y:S05]  /*a550*/  @!P0 NANOSLEEP.SYNCS 0x989680 ;  /* 0x009896800000895d */ /* 0x008fea0003900000 */
[----:B------:R-:W3:Y:S02]  /*a560*/  @!P0 SYNCS.PHASECHK.TRANS64 P0, [R4+URZ+0x270], R0 ;  /* 0x00027000040085a7 */ /* 0x000ee400080010ff */
[----:B---3--:R-:W-:Y:S05]  /*a570*/  @!P0 BRA `(.L_x_212) ;  /* 0xfffffffc00f08947 */ /* 0x008fea000383ffff */
[----:B------:R-:W-:Y:S05]  /*a580*/  BRA `(.L_x_213) ;  /* 0xffffffa400c87947 */ /* 0x000fea000383ffff */
.L_x_89:
[----:B--2---:R-:W-:Y:S07]  /*a590*/  MOV R0, UR8 ;  /* 0x0000000800007c02 */ /* 0x004fee0008000f00 */
.L_x_214:
[----:B--2---:R2:W3:Y:S02]  /*a5a0*/  SYNCS.PHASECHK.TRANS64.TRYWAIT P0, [R0+URZ], R5 ;  /* 0x00000005000075a7 */ /* 0x0044e400080011ff */
[----:B---3--:R-:W-:Y:S05]  /*a5b0*/  @!P0 NANOSLEEP.SYNCS 0x989680 ;  /* 0x009896800000895d */ /* 0x008fea0003900000 */
[----:B------:R-:W3:Y:S02]  /*a5c0*/  @!P0 SYNCS.PHASECHK.TRANS64 P0, [R0+URZ], R5 ;  /* 0x00000005000085a7 */ /* 0x000ee400080010ff */
[----:B---3--:R-:W-:Y:S05]  /*a5d0*/  @!P0 BRA `(.L_x_214) ;  /* 0xfffffffc00f08947 */ /* 0x008fea000383ffff */
[----:B------:R-:W-:Y:S05]  /*a5e0*/  BRA `(.L_x_88) ;  /* 0xffffffa400f87947 */ /* 0x000fea000383ffff */
.L_x_92:
[----:B------:R-:W-:-:S07]  /*a5f0*/  MOV R0, UR5 ;  /* 0x0000000500007c02 */ /* 0x000fce0008000f00 */
.L_x_215:
[----:B--2---:R2:W4:Y:S02]  /*a600*/  SYNCS.PHASECHK.TRANS64.TRYWAIT P0, [R0+URZ], R3 ;  /* 0x00000003000075a7 */ /* 0x00452400080011ff */
[----:B----4-:R-:W-:Y:S05]  /*a610*/  @!P0 NANOSLEEP.SYNCS 0x989680 ;  /* 0x009896800000895d */ /* 0x010fea0003900000 */
[----:B------:R-:W4:Y:S02]  /*a620*/  @!P0 SYNCS.PHASECHK.TRANS64 P0, [R0+URZ], R3 ;  /* 0x00000003000085a7 */ /* 0x000f2400080010ff */
[----:B----4-:R-:W-:Y:S05]  /*a630*/  @!P0 BRA `(.L_x_215) ;  /* 0xfffffffc00f08947 */ /* 0x010fea000383ffff */
[----:B------:R-:W-:Y:S05]  /*a640*/  BRA `(.L_x_216) ;  /* 0xffffffa8009c7947 */ /* 0x000fea000383ffff */
.L_x_93:
[----:B------:R-:W-:-:S07]  /*a650*/  MOV R0, UR6 ;  /* 0x0000000600007c02 */ /* 0x000fce0008000f00 */
.L_x_217:
[----:B--2---:R2:W4:Y:S02]  /*a660*/  SYNCS.PHASECHK.TRANS64.TRYWAIT P0, [R0+URZ], R3 ;  /* 0x00000003000075a7 */ /* 0x00452400080011ff */
[----:B----4-:R-:W-:Y:S05]  /*a670*/  @!P0 NANOSLEEP.SYNCS 0x989680 ;  /* 0x009896800000895d */ /* 0x010fea0003900000 */
[----:B------:R-:W4:Y:S02]  /*a680*/  @!P0 SYNCS.PHASECHK.TRANS64 P0, [R0+URZ], R3 ;  /* 0x00000003000085a7 */ /* 0x000f2400080010ff */
[----:B----4-:R-:W-:Y:S05]  /*a690*/  @!P0 BRA `(.L_x_217) ;  /* 0xfffffffc00f08947 */ /* 0x010fea000383ffff */
[----:B------:R-:W-:Y:S05]  /*a6a0*/  BRA `(.L_x_218) ;  /* 0xffffffa800a87947 */ /* 0x000fea000383ffff */
.L_x_98:
[----:B------:R-:W-:Y:S07]  /*a6b0*/  MOV R9, UR17 ;  /* 0x0000001100097c02 */ /* 0x000fee0008000f00 */
.L_x_219:
[----:B--2---:R2:W3:Y:S02]  /*a6c0*/  SYNCS.PHASECHK.TRANS64.TRYWAIT P2, [R9+URZ+0x250], R2 ;  /* 0x00025002090075a7 */ /* 0x0044e400080411ff */
[----:B---3--:R-:W-:Y:S05]  /*a6d0*/  @!P2 NANOSLEEP.SYNCS 0x989680 ;  /* 0x009896800000a95d */ /* 0x008fea0003900000 */
[----:B------:R-:W3:Y:S02]  /*a6e0*/  @!P2 SYNCS.PHASECHK.TRANS64 P2, [R9+URZ+0x250], R2 ;  /* 0x000250020900a5a7 */ /* 0x000ee400080410ff */
[----:B---3--:R-:W-:Y:S05]  /*a6f0*/  @!P2 BRA `(.L_x_219) ;  /* 0xfffffffc00f0a947 */ /* 0x008fea000383ffff */
[----:B------:R-:W-:Y:S05]  /*a700*/  BRA `(.L_x_220) ;  /* 0xffffffb000a07947 */ /* 0x000fea000383ffff */
.L_x_101:
[----:B------:R-:W-:Y:S07]  /*a710*/  MOV R0, UR17 ;  /* 0x0000001100007c02 */ /* 0x000fee0008000f00 */
.L_x_221:
[----:B--2---:R2:W3:Y:S02]  /*a720*/  SYNCS.PHASECHK.TRANS64.TRYWAIT P0, [R0+URZ+0x248], R2 ;  /* 0x00024802000075a7 */ /* 0x0044e400080011ff */
[----:B---3--:R-:W-:Y:S05]  /*a730*/  @!P0 NANOSLEEP.SYNCS 0x989680 ;  /* 0x009896800000895d */ /* 0x008fea0003900000 */
[----:B------:R-:W3:Y:S02]  /*a740*/  @!P0 SYNCS.PHASECHK.TRANS64 P0, [R0+URZ+0x248], R2 ;  /* 0x00024802000085a7 */ /* 0x000ee400080010ff */
[----:B---3--:R-:W-:Y:S05]  /*a750*/  @!P0 BRA `(.L_x_221) ;  /* 0xfffffffc00f08947 */ /* 0x008fea000383ffff */
[----:B------:R-:W-:Y:S05]  /*a760*/  BRA `(.L_x_100) ;  /* 0xffffffb400b07947 */ /* 0x000fea000383ffff */
.L_x_104:
[----:B------:R-:W-:Y:S07]  /*a770*/  MOV R0, UR17 ;  /* 0x0000001100007c02 */ /* 0x000fee0008000f00 */
.L_x_222:
[----:B--2---:R2:W3:Y:S02]  /*a780*/  SYNCS.PHASECHK.TRANS64.TRYWAIT P0, [R0+URZ+0x230], R14 ;  /* 0x0002300e000075a7 */ /* 0x0044e400080011ff */
[----:B---3--:R-:W-:Y:S05]  /*a790*/  @!P0 NANOSLEEP.SYNCS 0x989680 ;  /* 0x009896800000895d */ /* 0x008fea0003900000 */
[----:B------:R-:W3:Y:S02]  /*a7a0*/  @!P0 SYNCS.PHASECHK.TRANS64 P0, [R0+URZ+0x230], R14 ;  /* 0x0002300e000085a7 */ /* 0x000ee400080010ff */
[----:B---3--:R-:W-:Y:S05]  /*a7b0*/  @!P0 BRA `(.L_x_222) ;  /* 0xfffffffc00f08947 */ /* 0x008fea000383ffff */
[----:B------:R-:W-:Y:S05]  /*a7c0*/  BRA `(.L_x_223) ;  /* 0xffffffb800787947 */ /* 0x000fea000383ffff */
.L_x_105:
[----:B------:R-:W-:Y:S07]  /*a7d0*/  MOV R0, UR17 ;  /* 0x0000001100007c02 */ /* 0x000fee0008000f00 */
.L_x_224:
[----:B-1----:R1:W2:Y:S02]  /*a7e0*/  SYNCS.PHASECHK.TRANS64.TRYWAIT P0, [R0+URZ+0x238], R14 ;  /* 0x0002380e000075a7 */ /* 0x0022a400080011ff */
[----:B--2---:R-:W-:Y:S05]  /*a7f0*/  @!P0 NANOSLEEP.SYNCS 0x989680 ;  /* 0x009896800000895d */ /* 0x004fea0003900000 */
[----:B------:R-:W2:Y:S02]  /*a800*/  @!P0 SYNCS.PHASECHK.TRANS64 P0, [R0+URZ+0x238], R14 ;  /* 0x0002380e000085a7 */ /* 0x000ea400080010ff */
[----:B--2---:R-:W-:Y:S05]  /*a810*/  @!P0 BRA `(.L_x_224) ;  /* 0xfffffffc00f08947 */ /* 0x004fea000383ffff */
[----:B------:R-:W-:Y:S05]  /*a820*/  BRA `(.L_x_225) ;  /* 0xffffffb800f47947 */ /* 0x000fea000383ffff */
.L_x_107:
[----:B------:R-:W-:-:S07]  /*a830*/  MOV R0, UR17 ;  /* 0x0000001100007c02 */ /* 0x000fce0008000f00 */
.L_x_226:
[----:B-1----:R1:W3:Y:S02]  /*a840*/  SYNCS.PHASECHK.TRANS64.TRYWAIT P0, [R0+URZ+0x230], R2 ;  /* 0x00023002000075a7 */ /* 0x0022e400080011ff */
[----:B---3--:R-:W-:Y:S05]  /*a850*/  @!P0 NANOSLEEP.SYNCS 0x989680 ;  /* 0x009896800000895d */ /* 0x008fea0003900000 */
[----:B------:R-:W3:Y:S02]  /*a860*/  @!P0 SYNCS.PHASECHK.TRANS64 P0, [R0+URZ+0x230], R2 ;  /* 0x00023002000085a7 */ /* 0x000ee400080010ff */
[----:B---3--:R-:W-:Y:S05]  /*a870*/  @!P0 BRA `(.L_x_226) ;  /* 0xfffffffc00f08947 */ /* 0x008fea000383ffff */
[----:B------:R-:W-:Y:S05]  /*a880*/  BRA `(.L_x_227) ;  /* 0xffffffbc004c7947 */ /* 0x000fea000383ffff */
.L_x_109:
[----:B------:R-:W-:Y:S07]  /*a890*/  MOV R0, UR52 ;  /* 0x0000003400007c02 */ /* 0x000fee0008000f00 */
.L_x_228:
[----:B-1----:R1:W2:Y:S02]  /*a8a0*/  SYNCS.PHASECHK.TRANS64.TRYWAIT P0, [R0+URZ+0x250], R2 ;  /* 0x00025002000075a7 */ /* 0x0022a400080011ff */
[----:B--2---:R-:W-:Y:S05]  /*a8b0*/  @!P0 NANOSLEEP.SYNCS 0x989680 ;  /* 0x009896800000895d */ /* 0x004fea0003900000 */
[----:B------:R-:W2:Y:S02]  /*a8c0*/  @!P0 SYNCS.PHASECHK.TRANS64 P0, [R0+URZ+0x250], R2 ;  /* 0x00025002000085a7 */ /* 0x000ea400080010ff */
[----:B--2---:R-:W-:Y:S05]  /*a8d0*/  @!P0 BRA `(.L_x_228) ;  /* 0xfffffffc00f08947 */ /* 0x004fea000383ffff */
[----:B------:R-:W-:Y:S05]  /*a8e0*/  BRA `(.L_x_229) ;  /* 0xffffffc000287947 */ /* 0x000fea000383ffff */
.L_x_120:
[----:B---3--:R3:W1:Y:S02]  /*a8f0*/  SYNCS.PHASECHK.TRANS64.TRYWAIT P1, [R0+URZ+0x220], R5 ;  /* 0x00022005000075a7 */ /* 0x00866400080211ff */
[----:B-1----:R-:W-:Y:S05]  /*a900*/  @!P1 NANOSLEEP.SYNCS 0x989680 ;  /* 0x009896800000995d */ /* 0x002fea0003900000 */
[----:B------:R-:W1:Y:S02]  /*a910*/  @!P1 SYNCS.PHASECHK.TRANS64 P1, [R0+URZ+0x220], R5 ;  /* 0x00022005000095a7 */ /* 0x000e6400080210ff */
[----:B-1----:R-:W-:Y:S05]  /*a920*/  @!P1 BRA `(.L_x_120) ;  /* 0xfffffffc00f09947 */ /* 0x002fea000383ffff */
[----:B------:R-:W-:Y:S05]  /*a930*/  BRA `(.L_x_119) ;  /* 0xffffffd000987947 */ /* 0x000fea000383ffff */
.L_x_122:
[----:B---3--:R3:W4:Y:S02]  /*a940*/  SYNCS.PHASECHK.TRANS64.TRYWAIT P0, [R116+URZ+0x260], R3 ;  /* 0x00026003740075a7 */ /* 0x00872400080011ff */
[----:B----4-:R-:W-:Y:S05]  /*a950*/  @!P0 NANOSLEEP.SYNCS 0x989680 ;  /* 0x009896800000895d */ /* 0x010fea0003900000 */
[----:B------:R-:W4:Y:S02]  /*a960*/  @!P0 SYNCS.PHASECHK.TRANS64 P0, [R116+URZ+0x260], R3 ;  /* 0x00026003740085a7 */ /* 0x000f2400080010ff */
[----:B----4-:R-:W-:Y:S05]  /*a970*/  @!P0 BRA `(.L_x_122) ;  /* 0xfffffffc00f08947 */ /* 0x010fea000383ffff */
[----:B------:R-:W-:Y:S05]  /*a980*/  BRA `(.L_x_121) ;  /* 0xffffffd000e87947 */ /* 0x000fea000383ffff */
.L_x_131:
[----:B---3--:R3:W4:Y:S02]  /*a990*/  SYNCS.PHASECHK.TRANS64.TRYWAIT P0, [R2+URZ+0x220], R0 ;  /* 0x00022000020075a7 */ /* 0x00872400080011ff */
[----:B----4-:R-:W-:Y:S05]  /*a9a0*/  @!P0 NANOSLEEP.SYNCS 0x989680 ;  /* 0x009896800000895d */ /* 0x010fea0003900000 */
[----:B------:R-:W4:Y:S02]  /*a9b0*/  @!P0 SYNCS.PHASECHK.TRANS64 P0, [R2+URZ+0x220], R0 ;  /* 0x00022000020085a7 */ /* 0x000f2400080010ff */
[----:B----4-:R-:W-:Y:S05]  /*a9c0*/  @!P0 BRA `(.L_x_131) ;  /* 0xfffffffc00f08947 */ /* 0x010fea000383ffff */
[----:B------:R-:W-:Y:S05]  /*a9d0*/  BRA `(.L_x_130) ;  /* 0xffffffdc00e47947 */ /* 0x000fea000383ffff */
        .weak           $__internal_0_$__cuda_sm10x_tcgen05_guardrail_trap_col_being_dealloced_not_returned_by_alloc
        .type           $__internal_0_$__cuda_sm10x_tcgen05_guardrail_trap_col_being_dealloced_not_returned_by_alloc,@function
        .size           $__internal_0_$__cuda_sm10x_tcgen05_guardrail_trap_col_being_dealloced_not_returned_by_alloc,($__internal_1_$__cuda_sm10x_tcgen05_guardrail_trap_phase_invalid_during_alloc - $__internal_0_$__cuda_sm10x_tcgen05_guardrail_trap_col_being_dealloced_not_returned_by_alloc)
$__internal_0_$__cuda_sm10x_tcgen05_guardrail_trap_col_being_dealloced_not_returned_by_alloc:
[----:B------:R-:W-:Y:S05]  /*a9e0*/  BPT.TRAP 0x1 ;  /* 0x000000040000795c */ /* 0x000fea0000300000 */
[----:B------:R-:W-:-:S04]  /*a9f0*/  HFMA2 R3, -RZ, RZ, 0, 0 ;  /* 0x00000000ff037431 */ /* 0x000fc800000001ff */
[----:B------:R-:W-:Y:S05]  /*aa00*/  RET.REL.NODEC R2 `(_ZN7cutlass13device_kernelINS_4conv6kernel13ConvUniversalINS1_16ConvProblemShapeILNS1_8OperatorE2ELi3EEENS1_10collective14CollectiveConvINS1_47MainloopSm100TmaUmmaWarpSpecializedImplicitGemmILS5_2ELi34ELi3ELi1ELi2EN4cute5tupleIJNSA_1CILi2EEENSC_ILi1EEESE_EEEEENSB_IJNSC_ILi64EEENSB_IJNSC_ILi128EEEEEENSB_IJNSC_ILi32EEEEEEEEENS_12float_e4m3_tESN_NSA_8TiledMMAINSA_8MMA_AtomIJNSA_10MMA_TraitsINSA_19SM100_MMA_F8F6F4_SSEJSN_SN_fSH_SI_NSA_17integral_constantINSA_4UMMA5MajorELSU_1EEESV_NSS_INST_7ScaleInELSW_0EEESX_EEEEEENSA_6LayoutINSB_IJSE_SE_SE_EEENSB_IJNSC_ILi0EEES12_S12_EEEEENSB_IJNSA_10UnderscoreES15_S15_EEEEENS7_6detail27Sm100ImplicitGemmTileTraitsINSA_13SM90_TMA_LOADENSA_14ComposedLayoutINSA_7SwizzleILi2ELi4ELi3EEENSA_18smem_ptr_flag_bitsILi8EEENS10_INSB_IJSH_NSC_ILi8EEEEEENSB_IJSE_SH_EEEEEEEvEENS19_INSA_30SM90_TMA_LOAD_IM2COL_MULTICASTENS1B_INS1C_ILi3ELi4ELi3EEES1F_NS10_INSB_IJSI_S1G_EEENSB_IJSE_SI_EEEEEEEvEEEENS_8epilogue10collective18CollectiveEpilogueINS1U_23Sm100TmaWarpSpecializedILi2ELi2ELi32ELb0ELb0EEEJSM_NSB_IJNS10_ISH_SE_EES1Z_EEESN_NSB_IJlNSB_IJSE_lllEEES12_EEESN_S22_NS1U_6fusion15FusionCallbacksIS1Y_NS23_17LinearCombinationISN_fSN_fLNS_15FloatRoundStyleE2EEESM_S20_JEEENSA_5SM1004TMEM4LOAD26SM100_TMEM_LOAD_16dp32b32xES1A_NS1B_IS1D_S1F_NS10_INSB_IJS1G_SH_EEENSB_IJSH_SE_EEEEEEENSA_39AutoVectorizingCopyWithAssumedAlignmentILi128EEENSA_14SM90_TMA_STOREES2G_S2I_S2I_EEEvvEEEEvNT_6ParamsE) ;  /* 0xffffff54027c7950 */ /* 0x000fea0003c3ffff */
        .weak           $__internal_1_$__cuda_sm10x_tcgen05_guardrail_trap_phase_invalid_during_alloc
        .type           $__internal_1_$__cuda_sm10x_tcgen05_guardrail_trap_phase_invalid_during_alloc,@function
        .size           $__internal_1_$__cuda_sm10x_tcgen05_guardrail_trap_phase_invalid_during_alloc,($__internal_2_$__cuda_sm10x_tcgen05_guardrail_trap_unallocated_columns_being_dealloced - $__internal_1_$__cuda_sm10x_tcgen05_guardrail_trap_phase_invalid_during_alloc)
$__internal_1_$__cuda_sm10x_tcgen05_guardrail_trap_phase_invalid_during_alloc:
[----:B------:R-:W-:Y:S05]  /*aa10*/  BPT.TRAP 0x1 ;  /* 0x000000040000795c */ /* 0x000fea0000300000 */
[----:B------:R-:W-:-:S04]  /*aa20*/  MOV R3, 0x0 ;  /* 0x0000000000037802 */ /* 0x000fc80000000f00 */
[----:B------:R-:W-:Y:S05]  /*aa30*/  RET.REL.NODEC R2 `(_ZN7cutlass13device_kernelINS_4conv6kernel13ConvUniversalINS1_16ConvProblemShapeILNS1_8OperatorE2ELi3EEENS1_10collective14CollectiveConvINS1_47MainloopSm100TmaUmmaWarpSpecializedImplicitGemmILS5_2ELi34ELi3ELi1ELi2EN4cute5tupleIJNSA_1CILi2EEENSC_ILi1EEESE_EEEEENSB_IJNSC_ILi64EEENSB_IJNSC_ILi128EEEEEENSB_IJNSC_ILi32EEEEEEEEENS_12float_e4m3_tESN_NSA_8TiledMMAINSA_8MMA_AtomIJNSA_10MMA_TraitsINSA_19SM100_MMA_F8F6F4_SSEJSN_SN_fSH_SI_NSA_17integral_constantINSA_4UMMA5MajorELSU_1EEESV_NSS_INST_7ScaleInELSW_0EEESX_EEEEEENSA_6LayoutINSB_IJSE_SE_SE_EEENSB_IJNSC_ILi0EEES12_S12_EEEEENSB_IJNSA_10UnderscoreES15_S15_EEEEENS7_6detail27Sm100ImplicitGemmTileTraitsINSA_13SM90_TMA_LOADENSA_14ComposedLayoutINSA_7SwizzleILi2ELi4ELi3EEENSA_18smem_ptr_flag_bitsILi8EEENS10_INSB_IJSH_NSC_ILi8EEEEEENSB_IJSE_SH_EEEEEEEvEENS19_INSA_30SM90_TMA_LOAD_IM2COL_MULTICASTENS1B_INS1C_ILi3ELi4ELi3EEES1F_NS10_INSB_IJSI_S1G_EEENSB_IJSE_SI_EEEEEEEvEEEENS_8epilogue10collective18CollectiveEpilogueINS1U_23Sm100TmaWarpSpecializedILi2ELi2ELi32ELb0ELb0EEEJSM_NSB_IJNS10_ISH_SE_EES1Z_EEESN_NSB_IJlNSB_IJSE_lllEEES12_EEESN_S22_NS1U_6fusion15FusionCallbacksIS1Y_NS23_17LinearCombinationISN_fSN_fLNS_15FloatRoundStyleE2EEESM_S20_JEEENSA_5SM1004TMEM4LOAD26SM100_TMEM_LOAD_16dp32b32xES1A_NS1B_IS1D_S1F_NS10_INSB_IJS1G_SH_EEENSB_IJSH_SE_EEEEEEENSA_39AutoVectorizingCopyWithAssumedAlignmentILi128EEENSA_14SM90_TMA_STOREES2G_S2I_S2I_EEEvvEEEEvNT_6ParamsE) ;  /* 0xffffff5402707950 */ /* 0x000fea0003c3ffff */
        .weak           $__internal_2_$__cuda_sm10x_tcgen05_guardrail_trap_unallocated_columns_being_dealloced
        .type           $__internal_2_$__cuda_sm10x_tcgen05_guardrail_trap_unallocated_columns_being_dealloced,@function
        .size           $__internal_2_$__cuda_sm10x_tcgen05_guardrail_trap_unallocated_columns_being_dealloced,(.L_x_231 - $__internal_2_$__cuda_sm10x_tcgen05_guardrail_trap_unallocated_columns_being_dealloced)
$__internal_2_$__cuda_sm10x_tcgen05_guardrail_trap_unallocated_columns_being_dealloced:
[----:B------:R-:W-:Y:S05]  /*aa40*/  BPT.TRAP 0x1 ;  /* 0x000000040000795c */ /* 0x000fea0000300000 */
[----:B------:R-:W-:-:S04]  /*aa50*/  HFMA2 R3, -RZ, RZ, 0, 0 ;  /* 0x00000000ff037431 */ /* 0x000fc800000001ff */
[----:B------:R-:W-:Y:S05]  /*aa60*/  RET.REL.NODEC R2 `(_ZN7cutlass13device_kernelINS_4conv6kernel13ConvUniversalINS1_16ConvProblemShapeILNS1_8OperatorE2ELi3EEENS1_10collective14CollectiveConvINS1_47MainloopSm100TmaUmmaWarpSpecializedImplicitGemmILS5_2ELi34ELi3ELi1ELi2EN4cute5tupleIJNSA_1CILi2EEENSC_ILi1EEESE_EEEEENSB_IJNSC_ILi64EEENSB_IJNSC_ILi128EEEEEENSB_IJNSC_ILi32EEEEEEEEENS_12float_e4m3_tESN_NSA_8TiledMMAINSA_8MMA_AtomIJNSA_10MMA_TraitsINSA_19SM100_MMA_F8F6F4_SSEJSN_SN_fSH_SI_NSA_17integral_constantINSA_4UMMA5MajorELSU_1EEESV_NSS_INST_7ScaleInELSW_0EEESX_EEEEEENSA_6LayoutINSB_IJSE_SE_SE_EEENSB_IJNSC_ILi0EEES12_S12_EEEEENSB_IJNSA_10UnderscoreES15_S15_EEEEENS7_6detail27Sm100ImplicitGemmTileTraitsINSA_13SM90_TMA_LOADENSA_14ComposedLayoutINSA_7SwizzleILi2ELi4ELi3EEENSA_18smem_ptr_flag_bitsILi8EEENS10_INSB_IJSH_NSC_ILi8EEEEEENSB_IJSE_SH_EEEEEEEvEENS19_INSA_30SM90_TMA_LOAD_IM2COL_MULTICASTENS1B_INS1C_ILi3ELi4ELi3EEES1F_NS10_INSB_IJSI_S1G_EEENSB_IJSE_SI_EEEEEEEvEEEENS_8epilogue10collective18CollectiveEpilogueINS1U_23Sm100TmaWarpSpecializedILi2ELi2ELi32ELb0ELb0EEEJSM_NSB_IJNS10_ISH_SE_EES1Z_EEESN_NSB_IJlNSB_IJSE_lllEEES12_EEESN_S22_NS1U_6fusion15FusionCallbacksIS1Y_NS23_17LinearCombinationISN_fSN_fLNS_15FloatRoundStyleE2EEESM_S20_JEEENSA_5SM1004TMEM4LOAD26SM100_TMEM_LOAD_16dp32b32xES1A_NS1B_IS1D_S1F_NS10_INSB_IJS1G_SH_EEENSB_IJSH_SE_EEEEEEENSA_39AutoVectorizingCopyWithAssumedAlignmentILi128EEENSA_14SM90_TMA_STOREES2G_S2I_S2I_EEEvvEEEEvNT_6ParamsE) ;  /* 0xffffff5402647950 */ /* 0x000fea0003c3ffff */
.L_x_230:
[----:B------:R-:W-:-:S00]  /*aa70*/  BRA `(.L_x_230) ;  /* 0xfffffffc00fc7947 */ /* 0x000fc0000383ffff */
[----:B------:R-:W-:-:S00]  /*aa80*/  NOP ;  /* 0x0000000000007918 */ /* 0x000fc00000000000 */
[----:B------:R-:W-:-:S00]  /*aa90*/  NOP ;  /* 0x0000000000007918 */ /* 0x000fc00000000000 */
[----:B------:R-:W-:-:S00]  /*aaa0*/  NOP ;  /* 0x0000000000007918 */ /* 0x000fc00000000000 */
[----:B------:R-:W-:-:S00]  /*aab0*/  NOP ;  /* 0x0000000000007918 */ /* 0x000fc00000000000 */
[----:B------:R-:W-:-:S00]  /*aac0*/  NOP ;  /* 0x0000000000007918 */ /* 0x000fc00000000000 */
[----:B------:R-:W-:-:S00]  /*aad0*/  NOP ;  /* 0x0000000000007918 */ /* 0x000fc00000000000 */
[----:B------:R-:W-:-:S00]  /*aae0*/  NOP ;  /* 0x0000000000007918 */ /* 0x000fc00000000000 */
[----:B------:R-:W-:-:S00]  /*aaf0*/  NOP ;  /* 0x0000000000007918 */ /* 0x000fc00000000000 */
.L_x_231:


//--------------------- .nv.global.init           --------------------------
	.section	.nv.global.init,"aw",@progbits
.nv.global.init:
	.type		$str$29,@object
	.size		$str$29,($str$30 - $str$29)
$str$29:
        /*0000*/ 	.byte	0x28, 0x61, 0x64, 0x64, 0x72, 0x65, 0x73, 0x73, 0x20, 0x26, 0x20, 0x6d, 0x61, 0x73, 0x6b, 0x29
        /*0010*/ 	.byte	0x20, 0x3d, 0x3d, 0x20, 0x30, 0x00
	.type		$str$30,@object
	.size		$str$30,($str$28 - $str$30)
$str$30:
        /*0016*/ 	.byte	0x2f, 0x74, 0x6d, 0x70, 0x2f, 0x63, 0x75, 0x74, 0x6c, 0x61, 0x73, 0x73, 0x5f, 0x73, 0x77, 0x65
        /*0026*/ 	.byte	0x65, 0x70, 0x5f, 0x73, 0x72, 0x63, 0x2f, 0x69, 0x6e, 0x63, 0x6c, 0x75, 0x64, 0x65, 0x2f, 0x63
        /*0036*/ 	.byte	0x75, 0x74, 0x65, 0x2f, 0x70, 0x6f, 0x69, 0x6e, 0x74, 0x65, 0x72, 0x5f, 0x66, 0x6c, 0x61, 0x67
        /*0046*/ 	.byte	0x67, 0x65, 0x64, 0x2e, 0x68, 0x70, 0x70, 0x00
	.type		$str$28,@object
	.size		$str$28,($str$27 - $str$28)
$str$28:
        /*004e*/ 	.byte	0x2f, 0x74, 0x6d, 0x70, 0x2f, 0x63, 0x75, 0x74, 0x6c, 0x61, 0x73, 0x73, 0x5f, 0x73, 0x77, 0x65
        /*005e*/ 	.byte	0x65, 0x70, 0x5f, 0x73, 0x72, 0x63, 0x2f, 0x69, 0x6e, 0x63, 0x6c, 0x75, 0x64, 0x65, 0x2f, 0x63
        /*006e*/ 	.byte	0x75, 0x74, 0x65, 0x2f, 0x61, 0x74, 0x6f, 0x6d, 0x2f, 0x63, 0x6f, 0x70, 0x79, 0x5f, 0x74, 0x72
        /*007e*/ 	.byte	0x61, 0x69, 0x74, 0x73, 0x5f, 0x73, 0x6d, 0x31, 0x30, 0x30, 0x2e, 0x68, 0x70, 0x70, 0x00
	.type		$str$27,@object
	.size		$str$27,(__unnamed_1 - $str$27)
$str$27:
        /*008d*/ 	.byte	0x28, 0x28, 0x75, 0x69, 0x6e, 0x74, 0x33, 0x32, 0x5f, 0x74, 0x28, 0x74, 0x68, 0x72, 0x65, 0x61
        /*009d*/ 	.byte	0x64, 0x49, 0x64, 0x78, 0x2e, 0x78, 0x29, 0x20, 0x2f, 0x20, 0x33, 0x32, 0x29, 0x20, 0x25, 0x20
        /*00ad*/ 	.byte	0x34, 0x29, 0x20, 0x3d, 0x3d, 0x20, 0x28, 0x28, 0x28, 0x74, 0x6d, 0x65, 0x6d, 0x5f, 0x61, 0x64
        /*00bd*/ 	.byte	0x64, 0x72, 0x20, 0x3e, 0x3e, 0x20, 0x31, 0x36, 0x29, 0x20, 0x2f, 0x20, 0x33, 0x32, 0x29, 0x20
        /*00cd*/ 	.byte	0x25, 0x20, 0x34, 0x29, 0x00
	.type		__unnamed_1,@object
	.size		__unnamed_1,(__unnamed_2 - __unnamed_1)
__unnamed_1:
        /*00d2*/ 	.byte	0x61, 0x75, 0x74, 0x6f, 0x20, 0x63, 0x75, 0x74, 0x65, 0x3a, 0x3a, 0x61, 0x73, 0x5f, 0x70, 0x6f
        /* <DEDUP_REMOVED lines=24> */
        /*0262*/ 	.byte	0x3c, 0x34, 0x30, 0x39, 0x36, 0x3e, 0x3e, 0x3e, 0x3e, 0x5d, 0x00
	.type		__unnamed_2,@object
	.size		__unnamed_2,(.L_2 - __unnamed_2)
__unnamed_2:
        /* <DEDUP_REMOVED lines=40> */
        /*04ed*/ 	.byte	0x74, 0x65, 0x3a, 0x3a, 0x43, 0x3c, 0x30, 0x3e, 0x3e, 0x3e, 0x3e, 0x5d, 0x00
.L_2:


//--------------------- .nv.shared._ZN7cutlass13device_kernelINS_4conv6kernel13ConvUniversalINS1_16ConvProblemShapeILNS1_8OperatorE2ELi3EEENS1_10collective14CollectiveConvINS1_47MainloopSm100TmaUmmaWarpSpecializedImplicitGemmILS5_2ELi34ELi3ELi1ELi2EN4cute5tupleIJNSA_1CILi2EEENSC_ILi1EEESE_EEEEENSB_IJNSC_ILi64EEENSB_IJNSC_ILi128EEEEEENSB_IJNSC_ILi32EEEEEEEEENS_12float_e4m3_tESN_NSA_8TiledMMAINSA_8MMA_AtomIJNSA_10MMA_TraitsINSA_19SM100_MMA_F8F6F4_SSEJSN_SN_fSH_SI_NSA_17integral_constantINSA_4UMMA5MajorELSU_1EEESV_NSS_INST_7ScaleInELSW_0EEESX_EEEEEENSA_6LayoutINSB_IJSE_SE_SE_EEENSB_IJNSC_ILi0EEES12_S12_EEEEENSB_IJNSA_10UnderscoreES15_S15_EEEEENS7_6detail27Sm100ImplicitGemmTileTraitsINSA_13SM90_TMA_LOADENSA_14ComposedLayoutINSA_7SwizzleILi2ELi4ELi3EEENSA_18smem_ptr_flag_bitsILi8EEENS10_INSB_IJSH_NSC_ILi8EEEEEENSB_IJSE_SH_EEEEEEEvEENS19_INSA_30SM90_TMA_LOAD_IM2COL_MULTICASTENS1B_INS1C_ILi3ELi4ELi3EEES1F_NS10_INSB_IJSI_S1G_EEENSB_IJSE_SI_EEEEEEEvEEEENS_8epilogue10collective18CollectiveEpilogueINS1U_23Sm100TmaWarpSpecializedILi2ELi2ELi32ELb0ELb0EEEJSM_NSB_IJNS10_ISH_SE_EES1Z_EEESN_NSB_IJlNSB_IJSE_lllEEES12_EEESN_S22_NS1U_6fusion15FusionCallbacksIS1Y_NS23_17LinearCombinationISN_fSN_fLNS_15FloatRoundStyleE2EEESM_S20_JEEENSA_5SM1004TMEM4LOAD26SM100_TMEM_LOAD_16dp32b32xES1A_NS1B_IS1D_S1F_NS10_INSB_IJS1G_SH_EEENSB_IJSH_SE_EEEEEEENSA_39AutoVectorizingCopyWithAssumedAlignmentILi128EEENSA_14SM90_TMA_STOREES2G_S2I_S2I_EEEvvEEEEvNT_6ParamsE --------------------------
	.section	.nv.shared._ZN7cutlass13device_kernelINS_4conv6kernel13ConvUniversalINS1_16ConvProblemShapeILNS1_8OperatorE2ELi3EEENS1_10collective14CollectiveConvINS1_47MainloopSm100TmaUmmaWarpSpecializedImplicitGemmILS5_2ELi34ELi3ELi1ELi2EN4cute5tupleIJNSA_1CILi2EEENSC_ILi1EEESE_EEEEENSB_IJNSC_ILi64EEENSB_IJNSC_ILi128EEEEEENSB_IJNSC_ILi32EEEEEEEEENS_12float_e4m3_tESN_NSA_8TiledMMAINSA_8MMA_AtomIJNSA_10MMA_TraitsINSA_19SM100_MMA_F8F6F4_SSEJSN_SN_fSH_SI_NSA_17integral_constantINSA_4UMMA5MajorELSU_1EEESV_NSS_INST_7ScaleInELSW_0EEESX_EEEEEENSA_6LayoutINSB_IJSE_SE_SE_EEENSB_IJNSC_ILi0EEES12_S12_EEEEENSB_IJNSA_10UnderscoreES15_S15_EEEEENS7_6detail27Sm100ImplicitGemmTileTraitsINSA_13SM90_TMA_LOADENSA_14ComposedLayoutINSA_7SwizzleILi2ELi4ELi3EEENSA_18smem_ptr_flag_bitsILi8EEENS10_INSB_IJSH_NSC_ILi8EEEEEENSB_IJSE_SH_EEEEEEEvEENS19_INSA_30SM90_TMA_LOAD_IM2COL_MULTICASTENS1B_INS1C_ILi3ELi4ELi3EEES1F_NS10_INSB_IJSI_S1G_EEENSB_IJSE_SI_EEEEEEEvEEEENS_8epilogue10collective18CollectiveEpilogueINS1U_23Sm100TmaWarpSpecializedILi2ELi2ELi32ELb0ELb0EEEJSM_NSB_IJNS10_ISH_SE_EES1Z_EEESN_NSB_IJlNSB_IJSE_lllEEES12_EEESN_S22_NS1U_6fusion15FusionCallbacksIS1Y_NS23_17LinearCombinationISN_fSN_fLNS_15FloatRoundStyleE2EEESM_S20_JEEENSA_5SM1004TMEM4LOAD26SM100_TMEM_LOAD_16dp32b32xES1A_NS1B_IS1D_S1F_NS10_INSB_IJS1G_SH_EEENSB_IJSH_SE_EEEEEEENSA_39AutoVectorizingCopyWithAssumedAlignmentILi128EEENSA_14SM90_TMA_STOREES2G_S2I_S2I_EEEvvEEEEvNT_6ParamsE,"aw",@nobits
	.sectionflags	@""
	.align	16
	.zero		1024


//--------------------- .nv.shared.reserved.0     --------------------------
	.section	.nv.shared.reserved.0,"aw",@nobits
	.weak		__nv_reservedSMEM_offset_0_alias
	.size		__nv_reservedSMEM_offset_0_alias, 0, 64
	.other		__nv_reservedSMEM_offset_0_alias,@"STO_CUDA_RESERVED_SHARED STV_DEFAULT"
__nv_reservedSMEM_offset_0_alias:
	.zero		0
.nv.shared.reserved.0:
	.zero		64
	.weak		__nv_reservedSMEM_tcgen05_partition
	.type		__nv_reservedSMEM_tcgen05_partition,@object
	.size		__nv_reservedSMEM_tcgen05_partition,(.L_0 - __nv_reservedSMEM_tcgen05_partition)
__nv_reservedSMEM_tcgen05_partition:
	.zero		32
.L_0:


//--------------------- .nv.global                --------------------------
	.section	.nv.global,"aw",@nobits
.nv.global:
	.type		_ZN39_INTERNAL_6fd1cd56_4_k_cu_11a290c3_33494cute1_E,@object
	.size		_ZN39_INTERNAL_6fd1cd56_4_k_cu_11a290c3_33494cute1_E,(_ZN39_INTERNAL_6fd1cd56_4_k_cu_11a290c3_33494cuda3std3__45__cpo6cbeginE - _ZN39_INTERNAL_6fd1cd56_4_k_cu_11a290c3_33494cute1_E)
_ZN39_INTERNAL_6fd1cd56_4_k_cu_11a290c3_33494cute1_E:
	.zero		1
	.type		_ZN39_INTERNAL_6fd1cd56_4_k_cu_11a290c3_33494cuda3std3__45__cpo6cbeginE,@object
	.size		_ZN39_INTERNAL_6fd1cd56_4_k_cu_11a290c3_33494cuda3std3__45__cpo6cbeginE,(_ZN39_INTERNAL_6fd1cd56_4_k_cu_11a290c3_33494cuda3std3__48in_placeE - _ZN39_INTERNAL_6fd1cd56_4_k_cu_11a290c3_33494cuda3std3__45__cpo6cbeginE)
_ZN39_INTERNAL_6fd1cd56_4_k_cu_11a290c3_33494cuda3std3__45__cpo6cbeginE:
	.zero		1
	.type		_ZN39_INTERNAL_6fd1cd56_4_k_cu_11a290c3_33494cuda3std3__48in_placeE,@object
	.size		_ZN39_INTERNAL_6fd1cd56_4_k_cu_11a290c3_33494cuda3std3__48in_placeE,(_ZN39_INTERNAL_6fd1cd56_4_k_cu_11a290c3_33494cuda3std6ranges3__45__cpo9iter_moveE - _ZN39_INTERNAL_6fd1cd56_4_k_cu_11a290c3_33494cuda3std3__48in_placeE)
_ZN39_INTERNAL_6fd1cd56_4_k_cu_11a290c3_33494cuda3std3__48in_placeE:
	.zero		1
	.type		_ZN39_INTERNAL_6fd1cd56_4_k_cu_11a290c3_33494cuda3std6ranges3__45__cpo9iter_moveE,@object
	.size		_ZN39_INTERNAL_6fd1cd56_4_k_cu_11a290c3_33494cuda3std6ranges3__45__cpo9iter_moveE,(_ZN39_INTERNAL_6fd1cd56_4_k_cu_11a290c3_33494cuda3std3__45__cpo5beginE - _ZN39_INTERNAL_6fd1cd56_4_k_cu_11a290c3_33494cuda3std6ranges3__45__cpo9iter_moveE)
_ZN39_INTERNAL_6fd1cd56_4_k_cu_11a290c3_33494cuda3std6ranges3__45__cpo9iter_moveE:
	.zero		1
	.type		_ZN39_INTERNAL_6fd1cd56_4_k_cu_11a290c3_33494cuda3std3__45__cpo5beginE,@object
	.size		_ZN39_INTERNAL_6fd1cd56_4_k_cu_11a290c3_33494cuda3std3__45__cpo5beginE,(_ZN39_INTERNAL_6fd1cd56_4_k_cu_11a290c3_33494cuda3std3__441_GLOBAL__N__6fd1cd56_4_k_cu_11a290c3_33496ignoreE - _ZN39_INTERNAL_6fd1cd56_4_k_cu_11a290c3_33494cuda3std3__45__cpo5beginE)
_ZN39_INTERNAL_6fd1cd56_4_k_cu_11a290c3_33494cuda3std3__45__cpo5beginE:
	.zero		1
	.type		_ZN39_INTERNAL_6fd1cd56_4_k_cu_11a290c3_33494cuda3std3__441_GLOBAL__N__6fd1cd56_4_k_cu_11a290c3_33496ignoreE,@object
	.size		_ZN39_INTERNAL_6fd1cd56_4_k_cu_11a290c3_33494cuda3std3__441_GLOBAL__N__6fd1cd56_4_k_cu_11a290c3_33496ignoreE,(_ZN39_INTERNAL_6fd1cd56_4_k_cu_11a290c3_33494cute7productE - _ZN39_INTERNAL_6fd1cd56_4_k_cu_11a290c3_33494cuda3std3__441_GLOBAL__N__6fd1cd56_4_k_cu_11a290c3_33496ignoreE)
_ZN39_INTERNAL_6fd1cd56_4_k_cu_11a290c3_33494cuda3std3__441_GLOBAL__N__6fd1cd56_4_k_cu_11a290c3_33496ignoreE:
	.zero		1
	.type		_ZN39_INTERNAL_6fd1cd56_4_k_cu_11a290c3_33494cute7productE,@object
	.size		_ZN39_INTERNAL_6fd1cd56_4_k_cu_11a290c3_33494cute7productE,(_ZN39_INTERNAL_6fd1cd56_4_k_cu_11a290c3_33494cuda3std3__45__cpo3endE - _ZN39_INTERNAL_6fd1cd56_4_k_cu_11a290c3_33494cute7productE)
_ZN39_INTERNAL_6fd1cd56_4_k_cu_11a290c3_33494cute7productE:
	.zero		1
	.type		_ZN39_INTERNAL_6fd1cd56_4_k_cu_11a290c3_33494cuda3std3__45__cpo3endE,@object
	.size		_ZN39_INTERNAL_6fd1cd56_4_k_cu_11a290c3_33494cuda3std3__45__cpo3endE,(_ZN39_INTERNAL_6fd1cd56_4_k_cu_11a290c3_33494cuda3std3__419piecewise_constructE - _ZN39_INTERNAL_6fd1cd56_4_k_cu_11a290c3_33494cuda3std3__45__cpo3endE)
_ZN39_INTERNAL_6fd1cd56_4_k_cu_11a290c3_33494cuda3std3__45__cpo3endE:
	.zero		1
	.type		_ZN39_INTERNAL_6fd1cd56_4_k_cu_11a290c3_33494cuda3std3__419piecewise_constructE,@object
	.size		_ZN39_INTERNAL_6fd1cd56_4_k_cu_11a290c3_33494cuda3std3__419piecewise_constructE,(_ZN39_INTERNAL_6fd1cd56_4_k_cu_11a290c3_33494cuda3std3__45__cpo4cendE - _ZN39_INTERNAL_6fd1cd56_4_k_cu_11a290c3_33494cuda3std3__419piecewise_constructE)
_ZN39_INTERNAL_6fd1cd56_4_k_cu_11a290c3_33494cuda3std3__419piecewise_constructE:
	.zero		1
	.type		_ZN39_INTERNAL_6fd1cd56_4_k_cu_11a290c3_33494cuda3std3__45__cpo4cendE,@object
	.size		_ZN39_INTERNAL_6fd1cd56_4_k_cu_11a290c3_33494cuda3std3__45__cpo4cendE,(_ZN39_INTERNAL_6fd1cd56_4_k_cu_11a290c3_33494cuda3std6ranges3__45__cpo4swapE - _ZN39_INTERNAL_6fd1cd56_4_k_cu_11a290c3_33494cuda3std3__45__cpo4cendE)
_ZN39_INTERNAL_6fd1cd56_4_k_cu_11a290c3_33494cuda3std3__45__cpo4cendE:
	.zero		1
	.type		_ZN39_INTERNAL_6fd1cd56_4_k_cu_11a290c3_33494cuda3std6ranges3__45__cpo4swapE,@object
	.size		_ZN39_INTERNAL_6fd1cd56_4_k_cu_11a290c3_33494cuda3std6ranges3__45__cpo4swapE,(.L_10 - _ZN39_INTERNAL_6fd1cd56_4_k_cu_11a290c3_33494cuda3std6ranges3__45__cpo4swapE)
_ZN39_INTERNAL_6fd1cd56_4_k_cu_11a290c3_33494cuda3std6ranges3__45__cpo4swapE:
	.zero		1
.L_10:


//--------------------- .nv.constant0._ZN7cutlass13device_kernelINS_4conv6kernel13ConvUniversalINS1_16ConvProblemShapeILNS1_8OperatorE2ELi3EEENS1_10collective14CollectiveConvINS1_47MainloopSm100TmaUmmaWarpSpecializedImplicitGemmILS5_2ELi34ELi3ELi1ELi2EN4cute5tupleIJNSA_1CILi2EEENSC_ILi1EEESE_EEEEENSB_IJNSC_ILi64EEENSB_IJNSC_ILi128EEEEEENSB_IJNSC_ILi32EEEEEEEEENS_12float_e4m3_tESN_NSA_8TiledMMAINSA_8MMA_AtomIJNSA_10MMA_TraitsINSA_19SM100_MMA_F8F6F4_SSEJSN_SN_fSH_SI_NSA_17integral_constantINSA_4UMMA5MajorELSU_1EEESV_NSS_INST_7ScaleInELSW_0EEESX_EEEEEENSA_6LayoutINSB_IJSE_SE_SE_EEENSB_IJNSC_ILi0EEES12_S12_EEEEENSB_IJNSA_10UnderscoreES15_S15_EEEEENS7_6detail27Sm100ImplicitGemmTileTraitsINSA_13SM90_TMA_LOADENSA_14ComposedLayoutINSA_7SwizzleILi2ELi4ELi3EEENSA_18smem_ptr_flag_bitsILi8EEENS10_INSB_IJSH_NSC_ILi8EEEEEENSB_IJSE_SH_EEEEEEEvEENS19_INSA_30SM90_TMA_LOAD_IM2COL_MULTICASTENS1B_INS1C_ILi3ELi4ELi3EEES1F_NS10_INSB_IJSI_S1G_EEENSB_IJSE_SI_EEEEEEEvEEEENS_8epilogue10collective18CollectiveEpilogueINS1U_23Sm100TmaWarpSpecializedILi2ELi2ELi32ELb0ELb0EEEJSM_NSB_IJNS10_ISH_SE_EES1Z_EEESN_NSB_IJlNSB_IJSE_lllEEES12_EEESN_S22_NS1U_6fusion15FusionCallbacksIS1Y_NS23_17LinearCombinationISN_fSN_fLNS_15FloatRoundStyleE2EEESM_S20_JEEENSA_5SM1004TMEM4LOAD26SM100_TMEM_LOAD_16dp32b32xES1A_NS1B_IS1D_S1F_NS10_INSB_IJS1G_SH_EEENSB_IJSH_SE_EEEEEEENSA_39AutoVectorizingCopyWithAssumedAlignmentILi128EEENSA_14SM90_TMA_STOREES2G_S2I_S2I_EEEvvEEEEvNT_6ParamsE --------------------------
	.section	.nv.constant0._ZN7cutlass13device_kernelINS_4conv6kernel13ConvUniversalINS1_16ConvProblemShapeILNS1_8OperatorE2ELi3EEENS1_10collective14CollectiveConvINS1_47MainloopSm100TmaUmmaWarpSpecializedImplicitGemmILS5_2ELi34ELi3ELi1ELi2EN4cute5tupleIJNSA_1CILi2EEENSC_ILi1EEESE_EEEEENSB_IJNSC_ILi64EEENSB_IJNSC_ILi128EEEEEENSB_IJNSC_ILi32EEEEEEEEENS_12float_e4m3_tESN_NSA_8TiledMMAINSA_8MMA_AtomIJNSA_10MMA_TraitsINSA_19SM100_MMA_F8F6F4_SSEJSN_SN_fSH_SI_NSA_17integral_constantINSA_4UMMA5MajorELSU_1EEESV_NSS_INST_7ScaleInELSW_0EEESX_EEEEEENSA_6LayoutINSB_IJSE_SE_SE_EEENSB_IJNSC_ILi0EEES12_S12_EEEEENSB_IJNSA_10UnderscoreES15_S15_EEEEENS7_6detail27Sm100ImplicitGemmTileTraitsINSA_13SM90_TMA_LOADENSA_14ComposedLayoutINSA_7SwizzleILi2ELi4ELi3EEENSA_18smem_ptr_flag_bitsILi8EEENS10_INSB_IJSH_NSC_ILi8EEEEEENSB_IJSE_SH_EEEEEEEvEENS19_INSA_30SM90_TMA_LOAD_IM2COL_MULTICASTENS1B_INS1C_ILi3ELi4ELi3EEES1F_NS10_INSB_IJSI_S1G_EEENSB_IJSE_SI_EEEEEEEvEEEENS_8epilogue10collective18CollectiveEpilogueINS1U_23Sm100TmaWarpSpecializedILi2ELi2ELi32ELb0ELb0EEEJSM_NSB_IJNS10_ISH_SE_EES1Z_EEESN_NSB_IJlNSB_IJSE_lllEEES12_EEESN_S22_NS1U_6fusion15FusionCallbacksIS1Y_NS23_17LinearCombinationISN_fSN_fLNS_15FloatRoundStyleE2EEESM_S20_JEEENSA_5SM1004TMEM4LOAD26SM100_TMEM_LOAD_16dp32b32xES1A_NS1B_IS1D_S1F_NS10_INSB_IJS1G_SH_EEENSB_IJSH_SE_EEEEEEENSA_39AutoVectorizingCopyWithAssumedAlignmentILi128EEENSA_14SM90_TMA_STOREES2G_S2I_S2I_EEEvvEEEEvNT_6ParamsE,"a",@progbits
	.sectionflags	@""
	.align	4
.nv.constant0._ZN7cutlass13device_kernelINS_4conv6kernel13ConvUniversalINS1_16ConvProblemShapeILNS1_8OperatorE2ELi3EEENS1_10collective14CollectiveConvINS1_47MainloopSm100TmaUmmaWarpSpecializedImplicitGemmILS5_2ELi34ELi3ELi1ELi2EN4cute5tupleIJNSA_1CILi2EEENSC_ILi1EEESE_EEEEENSB_IJNSC_ILi64EEENSB_IJNSC_ILi128EEEEEENSB_IJNSC_ILi32EEEEEEEEENS_12float_e4m3_tESN_NSA_8TiledMMAINSA_8MMA_AtomIJNSA_10MMA_TraitsINSA_19SM100_MMA_F8F6F4_SSEJSN_SN_fSH_SI_NSA_17integral_constantINSA_4UMMA5MajorELSU_1EEESV_NSS_INST_7ScaleInELSW_0EEESX_EEEEEENSA_6LayoutINSB_IJSE_SE_SE_EEENSB_IJNSC_ILi0EEES12_S12_EEEEENSB_IJNSA_10UnderscoreES15_S15_EEEEENS7_6detail27Sm100ImplicitGemmTileTraitsINSA_13SM90_TMA_LOADENSA_14ComposedLayoutINSA_7SwizzleILi2ELi4ELi3EEENSA_18smem_ptr_flag_bitsILi8EEENS10_INSB_IJSH_NSC_ILi8EEEEEENSB_IJSE_SH_EEEEEEEvEENS19_INSA_30SM90_TMA_LOAD_IM2COL_MULTICASTENS1B_INS1C_ILi3ELi4ELi3EEES1F_NS10_INSB_IJSI_S1G_EEENSB_IJSE_SI_EEEEEEEvEEEENS_8epilogue10collective18CollectiveEpilogueINS1U_23Sm100TmaWarpSpecializedILi2ELi2ELi32ELb0ELb0EEEJSM_NSB_IJNS10_ISH_SE_EES1Z_EEESN_NSB_IJlNSB_IJSE_lllEEES12_EEESN_S22_NS1U_6fusion15FusionCallbacksIS1Y_NS23_17LinearCombinationISN_fSN_fLNS_15FloatRoundStyleE2EEESM_S20_JEEENSA_5SM1004TMEM4LOAD26SM100_TMEM_LOAD_16dp32b32xES1A_NS1B_IS1D_S1F_NS10_INSB_IJS1G_SH_EEENSB_IJSH_SE_EEEEEEENSA_39AutoVectorizingCopyWithAssumedAlignmentILi128EEENSA_14SM90_TMA_STOREES2G_S2I_S2I_EEEvvEEEEvNT_6ParamsE:
	.zero		3200


//--------------------- SYMBOLS --------------------------

	.type		.nv.reservedSmem.offset0,@object
	.size		.nv.reservedSmem.offset0,0x4
	.type		.nv.reservedSmem.cap,@object
	.size		.nv.reservedSmem.cap,0x4
	.type		__assertfail,@function
